	.target	sm_90a

	.elftype	@"ET_EXEC"


//--------------------- .note.nv.tkinfo           --------------------------
	.section	.note.nv.tkinfo,"",@"SHT_NOTE"
	.sectionflags	@"SHF_NOTE_NV_TKINFO"
	.tkinfo
        /*0018*/ 	.word	0x00000002
        /*0030*/ 	.string	""
        /*0030*/ 	.string	"ptxas"
        /*0030*/ 	.string	"Cuda compilation tools, release 13.0, V13.0.88"
        /*0030*/ 	.string	"Build cuda_13.0.r13.0/compiler.36424714_0"
        /*0030*/ 	.string	"-arch sm_90a -m 64 "



//--------------------- .note.nv.cuinfo           --------------------------
	.section	.note.nv.cuinfo,"",@"SHT_NOTE"
	.sectionflags	@"SHF_NOTE_NV_CUINFO"
        /*0018*/ 	.short	0x0002
        /*001a*/ 	.short	0x005a
        /*001c*/ 	.short	0x0082
	.zero		2


//--------------------- .nv.info                  --------------------------
	.section	.nv.info,"",@"SHT_CUDA_INFO"
	.align	4


	//----- nvinfo : EIATTR_REGCOUNT
	.align		4
        /*0000*/ 	.byte	0x04, 0x2f
        /*0002*/ 	.short	(.L_15 - .L_14)
	.align		4
.L_14:
        /*0004*/ 	.word	index@(_ZN7cutlass13device_kernelINS_4gemm6kernel13GemmUniversalIN4cute5tupleIJiiiiEEENS1_10collective13CollectiveMmaINS1_34MainloopSm90TmaGmmaWarpSpecializedILi3ENS5_IJNS4_1CILi2EEESB_NSA_ILi1EEEEEENS1_32KernelTmaWarpSpecializedPingpongEEENS5_IJNSA_ILi64EEESG_NSA_ILi128EEEEEENS_6half_tENS5_IJlSC_lEEESJ_SK_NS4_8TiledMMAINS4_8MMA_AtomIJNS4_4SM904GMMA25MMA_64x64x16_F32F16F16_SSILNSO_5MajorE0ELSQ_0ELNSO_7ScaleInE1ELSR_1EEEEEENS4_6LayoutINS5_IJSC_SC_SC_EEENS5_IJNSA_ILi0EEESW_SW_EEEEENS5_IJNS4_10UnderscoreESZ_SZ_EEEEENS4_23SM90_TMA_LOAD_MULTICASTENS4_14ComposedLayoutINS4_7SwizzleILi3ELi4ELi3EEENS4_18smem_ptr_flag_bitsILi16EEENSU_INS5_IJNSA_ILi8EEESG_EEENS5_IJSG_SC_EEEEEEEvNS4_8identityES12_S1C_vS1D_EENS_8epilogue10collective6detail29Sm90TmaWarpSpecializedAdapterINS1G_15DefaultEpilogueISJ_SK_SK_NS1F_6thread17LinearCombinationISJ_Li1EffLNS1K_9ScaleType4KindE0ELNS_15FloatRoundStyleE2ESJ_EENS1_15EpilogueDefaultEEEEEvvEEEEvNT_6ParamsE)
        /*0008*/ 	.word	0x000000a8


	//----- nvinfo : EIATTR_FRAME_SIZE
	.align		4
.L_15:
        /*000c*/ 	.byte	0x04, 0x11
        /*000e*/ 	.short	(.L_17 - .L_16)
	.align		4
.L_16:
        /*0010*/ 	.word	index@(_ZN7cutlass13device_kernelINS_4gemm6kernel13GemmUniversalIN4cute5tupleIJiiiiEEENS1_10collective13CollectiveMmaINS1_34MainloopSm90TmaGmmaWarpSpecializedILi3ENS5_IJNS4_1CILi2EEESB_NSA_ILi1EEEEEENS1_32KernelTmaWarpSpecializedPingpongEEENS5_IJNSA_ILi64EEESG_NSA_ILi128EEEEEENS_6half_tENS5_IJlSC_lEEESJ_SK_NS4_8TiledMMAINS4_8MMA_AtomIJNS4_4SM904GMMA25MMA_64x64x16_F32F16F16_SSILNSO_5MajorE0ELSQ_0ELNSO_7ScaleInE1ELSR_1EEEEEENS4_6LayoutINS5_IJSC_SC_SC_EEENS5_IJNSA_ILi0EEESW_SW_EEEEENS5_IJNS4_10UnderscoreESZ_SZ_EEEEENS4_23SM90_TMA_LOAD_MULTICASTENS4_14ComposedLayoutINS4_7SwizzleILi3ELi4ELi3EEENS4_18smem_ptr_flag_bitsILi16EEENSU_INS5_IJNSA_ILi8EEESG_EEENS5_IJSG_SC_EEEEEEEvNS4_8identityES12_S1C_vS1D_EENS_8epilogue10collective6detail29Sm90TmaWarpSpecializedAdapterINS1G_15DefaultEpilogueISJ_SK_SK_NS1F_6thread17LinearCombinationISJ_Li1EffLNS1K_9ScaleType4KindE0ELNS_15FloatRoundStyleE2ESJ_EENS1_15EpilogueDefaultEEEEEvvEEEEvNT_6ParamsE)
        /*0014*/ 	.word	0x00000008


	//----- nvinfo : EIATTR_MIN_STACK_SIZE
	.align		4
.L_17:
        /*0018*/ 	.byte	0x04, 0x12
        /*001a*/ 	.short	(.L_19 - .L_18)
	.align		4
.L_18:
        /*001c*/ 	.word	index@(_ZN7cutlass13device_kernelINS_4gemm6kernel13GemmUniversalIN4cute5tupleIJiiiiEEENS1_10collective13CollectiveMmaINS1_34MainloopSm90TmaGmmaWarpSpecializedILi3ENS5_IJNS4_1CILi2EEESB_NSA_ILi1EEEEEENS1_32KernelTmaWarpSpecializedPingpongEEENS5_IJNSA_ILi64EEESG_NSA_ILi128EEEEEENS_6half_tENS5_IJlSC_lEEESJ_SK_NS4_8TiledMMAINS4_8MMA_AtomIJNS4_4SM904GMMA25MMA_64x64x16_F32F16F16_SSILNSO_5MajorE0ELSQ_0ELNSO_7ScaleInE1ELSR_1EEEEEENS4_6LayoutINS5_IJSC_SC_SC_EEENS5_IJNSA_ILi0EEESW_SW_EEEEENS5_IJNS4_10UnderscoreESZ_SZ_EEEEENS4_23SM90_TMA_LOAD_MULTICASTENS4_14ComposedLayoutINS4_7SwizzleILi3ELi4ELi3EEENS4_18smem_ptr_flag_bitsILi16EEENSU_INS5_IJNSA_ILi8EEESG_EEENS5_IJSG_SC_EEEEEEEvNS4_8identityES12_S1C_vS1D_EENS_8epilogue10collective6detail29Sm90TmaWarpSpecializedAdapterINS1G_15DefaultEpilogueISJ_SK_SK_NS1F_6thread17LinearCombinationISJ_Li1EffLNS1K_9ScaleType4KindE0ELNS_15FloatRoundStyleE2ESJ_EENS1_15EpilogueDefaultEEEEEvvEEEEvNT_6ParamsE)
        /*0020*/ 	.word	0x00000008
.L_19:


//--------------------- .nv.compat                --------------------------
	.section	.nv.compat,"",@"SHT_CUDA_COMPAT_INFO"
	.align	4
        /*0000*/ 	.byte	0x02, 0x09, 0x01, 0x00, 0x02, 0x02, 0x04, 0x00, 0x02, 0x05, 0x05, 0x00, 0x03, 0x07, 0x01, 0x01
        /*0010*/ 	.byte	0x02, 0x03, 0x01, 0x00, 0x02, 0x06, 0x01, 0x00, 0x04, 0x0b, 0x08, 0x00, 0x00, 0x00, 0x00, 0x00
        /*0020*/ 	.byte	0x00, 0x00, 0x00, 0x00


//--------------------- .nv.info._ZN7cutlass13device_kernelINS_4gemm6kernel13GemmUniversalIN4cute5tupleIJiiiiEEENS1_10collective13CollectiveMmaINS1_34MainloopSm90TmaGmmaWarpSpecializedILi3ENS5_IJNS4_1CILi2EEESB_NSA_ILi1EEEEEENS1_32KernelTmaWarpSpecializedPingpongEEENS5_IJNSA_ILi64EEESG_NSA_ILi128EEEEEENS_6half_tENS5_IJlSC_lEEESJ_SK_NS4_8TiledMMAINS4_8MMA_AtomIJNS4_4SM904GMMA25MMA_64x64x16_F32F16F16_SSILNSO_5MajorE0ELSQ_0ELNSO_7ScaleInE1ELSR_1EEEEEENS4_6LayoutINS5_IJSC_SC_SC_EEENS5_IJNSA_ILi0EEESW_SW_EEEEENS5_IJNS4_10UnderscoreESZ_SZ_EEEEENS4_23SM90_TMA_LOAD_MULTICASTENS4_14ComposedLayoutINS4_7SwizzleILi3ELi4ELi3EEENS4_18smem_ptr_flag_bitsILi16EEENSU_INS5_IJNSA_ILi8EEESG_EEENS5_IJSG_SC_EEEEEEEvNS4_8identityES12_S1C_vS1D_EENS_8epilogue10collective6detail29Sm90TmaWarpSpecializedAdapterINS1G_15DefaultEpilogueISJ_SK_SK_NS1F_6thread17LinearCombinationISJ_Li1EffLNS1K_9ScaleType4KindE0ELNS_15FloatRoundStyleE2ESJ_EENS1_15EpilogueDefaultEEEEEvvEEEEvNT_6ParamsE --------------------------
	.section	.nv.info._ZN7cutlass13device_kernelINS_4gemm6kernel13GemmUniversalIN4cute5tupleIJiiiiEEENS1_10collective13CollectiveMmaINS1_34MainloopSm90TmaGmmaWarpSpecializedILi3ENS5_IJNS4_1CILi2EEESB_NSA_ILi1EEEEEENS1_32KernelTmaWarpSpecializedPingpongEEENS5_IJNSA_ILi64EEESG_NSA_ILi128EEEEEENS_6half_tENS5_IJlSC_lEEESJ_SK_NS4_8TiledMMAINS4_8MMA_AtomIJNS4_4SM904GMMA25MMA_64x64x16_F32F16F16_SSILNSO_5MajorE0ELSQ_0ELNSO_7ScaleInE1ELSR_1EEEEEENS4_6LayoutINS5_IJSC_SC_SC_EEENS5_IJNSA_ILi0EEESW_SW_EEEEENS5_IJNS4_10UnderscoreESZ_SZ_EEEEENS4_23SM90_TMA_LOAD_MULTICASTENS4_14ComposedLayoutINS4_7SwizzleILi3ELi4ELi3EEENS4_18smem_ptr_flag_bitsILi16EEENSU_INS5_IJNSA_ILi8EEESG_EEENS5_IJSG_SC_EEEEEEEvNS4_8identityES12_S1C_vS1D_EENS_8epilogue10collective6detail29Sm90TmaWarpSpecializedAdapterINS1G_15DefaultEpilogueISJ_SK_SK_NS1F_6thread17LinearCombinationISJ_Li1EffLNS1K_9ScaleType4KindE0ELNS_15FloatRoundStyleE2ESJ_EENS1_15EpilogueDefaultEEEEEvvEEEEvNT_6ParamsE,"",@"SHT_CUDA_INFO"
	.sectionflags	@""
	.align	4


	//----- nvinfo : EIATTR_CUDA_API_VERSION
	.align		4
        /*0000*/ 	.byte	0x04, 0x37
        /*0002*/ 	.short	(.L_21 - .L_20)
.L_20:
        /*0004*/ 	.word	0x00000082


	//----- nvinfo : EIATTR_KPARAM_INFO
	.align		4
.L_21:
        /*0008*/ 	.byte	0x04, 0x17
        /*000a*/ 	.short	(.L_23 - .L_22)
.L_22:
        /*000c*/ 	.word	0x00000000
        /*0010*/ 	.short	0x0000
        /*0012*/ 	.short	0x0070
        /*0014*/ 	.byte	0x00, 0xf0, 0x01, 0x10


	//----- nvinfo : EIATTR_SPARSE_MMA_MASK
	.align		4
.L_23:
        /*0018*/ 	.byte	0x03, 0x50
        /*001a*/ 	.short	0x0000


	//----- nvinfo : EIATTR_MAXREG_COUNT
	.align		4
        /*001c*/ 	.byte	0x03, 0x1b
        /*001e*/ 	.short	0x00a8


	//----- nvinfo : EIATTR_NUM_BARRIERS
	.align		4
        /*0020*/ 	.byte	0x02, 0x4c
        /*0022*/ 	.byte	0x01
	.zero		1


	//----- nvinfo : EIATTR_EXTERNS
	.align		4
        /*0024*/ 	.byte	0x04, 0x0f
        /*0026*/ 	.short	(.L_25 - .L_24)


	//   ....[0]....
	.align		4
.L_24:
        /*0028*/ 	.word	index@(__assertfail)


	//----- nvinfo : EIATTR_ANNOTATIONS
	.align		4
.L_25:
        /*002c*/ 	.byte	0x04, 0x55
        /*002e*/ 	.short	(.L_27 - .L_26)


	//   ....[0]....
.L_26:
        /*0030*/ 	.word	0x00000001
        /*0034*/ 	.byte	0x90, 0x0d, 0x00, 0x00, 0x01, 0x00, 0x00, 0x00, 0x40, 0x14, 0x00, 0x00, 0x01, 0x00, 0x00, 0x00
        /*0044*/ 	.byte	0xc0, 0x48, 0x00, 0x00, 0x01, 0x00, 0x00, 0x00, 0xa0, 0x56, 0x00, 0x00


	//----- nvinfo : EIATTR_MERCURY_ISA_VERSION
	.align		4
.L_27:
        /*0050*/ 	.byte	0x03, 0x5f
        /*0052*/ 	.short	0x0101


	//----- nvinfo : EIATTR_INT_WARP_WIDE_INSTR_OFFSETS
	.align		4
        /*0054*/ 	.byte	0x04, 0x31
        /*0056*/ 	.short	(.L_29 - .L_28)


	//   ....[0]....
.L_28:
        /*0058*/ 	.word	0x000004d0


	//   ....[1]....
        /*005c*/ 	.word	0x000004f0


	//   ....[2]....
        /*0060*/ 	.word	0x00000510


	//   ....[3]....
        /*0064*/ 	.word	0x000005d0


	//   ....[4]....
        /*0068*/ 	.word	0x000005f0


	//   ....[5]....
        /*006c*/ 	.word	0x00000650


	//   ....[6]....
        /*0070*/ 	.word	0x00000760


	//   ....[7]....
        /*0074*/ 	.word	0x00000790


	//   ....[8]....
        /*0078*/ 	.word	0x00002480


	//----- nvinfo : EIATTR_COOP_GROUP_MASK_REGIDS
	.align		4
.L_29:
        /*007c*/ 	.byte	0x04, 0x29
        /*007e*/ 	.short	(.L_31 - .L_30)


	//   ....[0]....
.L_30:
        /*0080*/ 	.word	0xffffffff


	//   ....[1]....
        /*0084*/ 	.word	0xffffffff


	//   ....[2]....
        /*0088*/ 	.word	0xffffffff


	//   ....[3]....
        /*008c*/ 	.word	0xffffffff


	//   ....[4]....
        /*0090*/ 	.word	0xffffffff


	//   ....[5]....
        /*0094*/ 	.word	0xffffffff


	//   ....[6]....
        /*0098*/ 	.word	0xffffffff


	//----- nvinfo : EIATTR_COOP_GROUP_INSTR_OFFSETS
	.align		4
.L_31:
        /*009c*/ 	.byte	0x04, 0x28
        /*009e*/ 	.short	(.L_33 - .L_32)


	//   ....[0]....
.L_32:
        /*00a0*/ 	.word	0x00000070


	//   ....[1]....
        /*00a4*/ 	.word	0x00000080


	//   ....[2]....
        /*00a8*/ 	.word	0x00000140


	//   ....[3]....
        /*00ac*/ 	.word	0x000002b0


	//   ....[4]....
        /*00b0*/ 	.word	0x000002f0


	//   ....[5]....
        /*00b4*/ 	.word	0x00000370


	//   ....[6]....
        /*00b8*/ 	.word	0x00000940


	//----- nvinfo : EIATTR_REG_RECONFIG
	.align		4
.L_33:
        /*00bc*/ 	.byte	0x01, 0x54
	.zero		2


	//----- nvinfo : EIATTR_SYSCALL_OFFSETS
	.align		4
        /*00c0*/ 	.byte	0x04, 0x46
        /*00c2*/ 	.short	(.L_35 - .L_34)


	//   ....[0]....
.L_34:
        /*00c4*/ 	.word	0x00001930


	//----- nvinfo : EIATTR_MBARRIER_INSTR_OFFSETS
	.align		4
.L_35:
        /*00c8*/ 	.byte	0x04, 0x39
        /*00ca*/ 	.short	(.L_37 - .L_36)


	//   ....[0]....
.L_36:
        /*00cc*/ 	.word	0x00000240
        /*00d0*/ 	.word	0x000000ff
        /*00d4*/ 	.word	0x00000000
        /*00d8*/ 	.short	0x0100
        /*00da*/ 	.byte	0x08
	.zero		1


	//   ....[1]....
        /*00dc*/ 	.word	0x00000250
        /*00e0*/ 	.word	0x000000ff
        /*00e4*/ 	.word	0x00000018
        /*00e8*/ 	.short	0x0100
        /*00ea*/ 	.byte	0x08
	.zero		1


	//   ....[2]....
        /*00ec*/ 	.word	0x00000260
        /*00f0*/ 	.word	0x000000ff
        /*00f4*/ 	.word	0x00000008
        /*00f8*/ 	.short	0x0100
        /*00fa*/ 	.byte	0x08
	.zero		1


	//   ....[3]....
        /*00fc*/ 	.word	0x00000270
        /*0100*/ 	.word	0x000000ff
        /*0104*/ 	.word	0x00000020
        /*0108*/ 	.short	0x0100
        /*010a*/ 	.byte	0x08
	.zero		1


	//   ....[4]....
        /*010c*/ 	.word	0x00000280
        /*0110*/ 	.word	0x000000ff
        /*0114*/ 	.word	0x00000010
        /*0118*/ 	.short	0x0100
        /*011a*/ 	.byte	0x08
	.zero		1


	//   ....[5]....
        /*011c*/ 	.word	0x00000290
        /*0120*/ 	.word	0x000000ff
        /*0124*/ 	.word	0x00000028
        /*0128*/ 	.short	0x0100
        /*012a*/ 	.byte	0x08
	.zero		1


	//   ....[6]....
        /*012c*/ 	.word	0x000007e0
        /*0130*/ 	.word	0x000000ff
        /*0134*/ 	.word	0x00000060
        /*0138*/ 	.short	0x0100
        /*013a*/ 	.byte	0x08
	.zero		1


	//   ....[7]....
        /*013c*/ 	.word	0x00000870
        /*0140*/ 	.word	0x000000ff
        /*0144*/ 	.word	0x00000068
        /*0148*/ 	.short	0x0100
        /*014a*/ 	.byte	0x08
	.zero		1


	//   ....[8]....
        /*014c*/ 	.word	0x000008c0
        /*0150*/ 	.word	0x000000ff
        /*0154*/ 	.word	0x00000040
        /*0158*/ 	.short	0x0100
        /*015a*/ 	.byte	0x09
	.zero		1


	//   ....[9]....
        /*015c*/ 	.word	0x000008d0
        /*0160*/ 	.word	0x000000ff
        /*0164*/ 	.word	0x00000048
        /*0168*/ 	.short	0x0100
        /*016a*/ 	.byte	0x09
	.zero		1


	//   ....[10]....
        /*016c*/ 	.word	0x000008e0
        /*0170*/ 	.word	0x000000ff
        /*0174*/ 	.word	0x00000050
        /*0178*/ 	.short	0x0100
        /*017a*/ 	.byte	0x09
	.zero		1


	//   ....[11]....
        /*017c*/ 	.word	0x000008f0
        /*0180*/ 	.word	0x000000ff
        /*0184*/ 	.word	0x00000058
        /*0188*/ 	.short	0x0100
        /*018a*/ 	.byte	0x09
	.zero		1


	//   ....[12]....
        /*018c*/ 	.word	0x000017f0
        /*0190*/ 	.word	0x000000ff
        /*0194*/ 	.word	0xfffffff8
        /*0198*/ 	.short	0x010a
        /*019a*/ 	.byte	0x2b
	.zero		1


	//   ....[13]....
        /*019c*/ 	.word	0x000019b0
        /*01a0*/ 	.word	0x00000003
        /*01a4*/ 	.word	0x00000000
        /*01a8*/ 	.short	0x010a
        /*01aa*/ 	.byte	0x3f
	.zero		1


	//   ....[14]....
        /*01ac*/ 	.word	0x000019f0
        /*01b0*/ 	.word	0x00000003
        /*01b4*/ 	.word	0x00000000
        /*01b8*/ 	.short	0x010a
        /*01ba*/ 	.byte	0x3f
	.zero		1


	//   ....[15]....
        /*01bc*/ 	.word	0x00001eb0
        /*01c0*/ 	.word	0x000000ff
        /*01c4*/ 	.word	0x00000000
        /*01c8*/ 	.short	0x010a
        /*01ca*/ 	.byte	0x04
	.zero		1


	//   ....[16]....
        /*01cc*/ 	.word	0x00001ef0
        /*01d0*/ 	.word	0x000000ff
        /*01d4*/ 	.word	0x00000000
        /*01d8*/ 	.short	0x010a
        /*01da*/ 	.byte	0x04
	.zero		1


	//   ....[17]....
        /*01dc*/ 	.word	0x00002310
        /*01e0*/ 	.word	0x00000005
        /*01e4*/ 	.word	0x00000000
        /*01e8*/ 	.short	0x0101
        /*01ea*/ 	.byte	0x3f
	.zero		1


	//   ....[18]....
        /*01ec*/ 	.word	0x00002420
        /*01f0*/ 	.word	0x00000003
        /*01f4*/ 	.word	0x00000000
        /*01f8*/ 	.short	0x0101
        /*01fa*/ 	.byte	0x30
	.zero		1


	//   ....[19]....
        /*01fc*/ 	.word	0x00002520
        /*0200*/ 	.word	0x00000003
        /*0204*/ 	.word	0x00000000
        /*0208*/ 	.short	0x0101
        /*020a*/ 	.byte	0x3f
	.zero		1


	//   ....[20]....
        /*020c*/ 	.word	0x000025a0
        /*0210*/ 	.word	0x000000ff
        /*0214*/ 	.word	0x00000008
        /*0218*/ 	.short	0x010a
        /*021a*/ 	.byte	0x2b
	.zero		1


	//   ....[21]....
        /*021c*/ 	.word	0x00004900
        /*0220*/ 	.word	0x00000000
        /*0224*/ 	.word	0x00000000
        /*0228*/ 	.short	0x0101
        /*022a*/ 	.byte	0x30
	.zero		1


	//   ....[22]....
        /*022c*/ 	.word	0x00005300
        /*0230*/ 	.word	0x0000000b
        /*0234*/ 	.word	0x00000018
        /*0238*/ 	.short	0x010a
        /*023a*/ 	.byte	0x3f
	.zero		1


	//   ....[23]....
        /*023c*/ 	.word	0x000057d0
        /*0240*/ 	.word	0x00000006
        /*0244*/ 	.word	0x00000068
        /*0248*/ 	.short	0x0101
        /*024a*/ 	.byte	0x3f
	.zero		1


	//   ....[24]....
        /*024c*/ 	.word	0x00005ef0
        /*0250*/ 	.word	0x00000007
        /*0254*/ 	.word	0x00000000
        /*0258*/ 	.short	0x010a
        /*025a*/ 	.byte	0x3f
	.zero		1


	//   ....[25]....
        /*025c*/ 	.word	0x00005f70
        /*0260*/ 	.word	0x00000004
        /*0264*/ 	.word	0x00000000
        /*0268*/ 	.short	0x010a
        /*026a*/ 	.byte	0x3f
	.zero		1


	//   ....[26]....
        /*026c*/ 	.word	0x00006000
        /*0270*/ 	.word	0x00000005
        /*0274*/ 	.word	0x00000000
        /*0278*/ 	.short	0x010a
        /*027a*/ 	.byte	0x3f
	.zero		1


	//   ....[27]....
        /*027c*/ 	.word	0x00006070
        /*0280*/ 	.word	0x00000003
        /*0284*/ 	.word	0xfffffff8
        /*0288*/ 	.short	0x010a
        /*028a*/ 	.byte	0x3f
	.zero		1


	//   ....[28]....
        /*028c*/ 	.word	0x000060c0
        /*0290*/ 	.word	0x00000003
        /*0294*/ 	.word	0x00000000
        /*0298*/ 	.short	0x010a
        /*029a*/ 	.byte	0x3f
	.zero		1


	//   ....[29]....
        /*029c*/ 	.word	0x00006120
        /*02a0*/ 	.word	0x00000005
        /*02a4*/ 	.word	0x00000000
        /*02a8*/ 	.short	0x010a
        /*02aa*/ 	.byte	0x3f
	.zero		1


	//   ....[30]....
        /*02ac*/ 	.word	0x00006180
        /*02b0*/ 	.word	0x00000003
        /*02b4*/ 	.word	0x00000008
        /*02b8*/ 	.short	0x010a
        /*02ba*/ 	.byte	0x3f
	.zero		1


	//   ....[31]....
        /*02bc*/ 	.word	0x00006250
        /*02c0*/ 	.word	0x0000000b
        /*02c4*/ 	.word	0x00000018
        /*02c8*/ 	.short	0x010a
        /*02ca*/ 	.byte	0x3f
	.zero		1


	//   ....[32]....
        /*02cc*/ 	.word	0x00006320
        /*02d0*/ 	.word	0x00000007
        /*02d4*/ 	.word	0x00000000
        /*02d8*/ 	.short	0x010a
        /*02da*/ 	.byte	0x3f
	.zero		1


	//   ....[33]....
        /*02dc*/ 	.word	0x00006370
        /*02e0*/ 	.word	0x00000004
        /*02e4*/ 	.word	0x00000000
        /*02e8*/ 	.short	0x010a
        /*02ea*/ 	.byte	0x3f
	.zero		1


	//----- nvinfo : EIATTR_NUM_MBARRIERS
	.align		4
.L_37:
        /*02ec*/ 	.byte	0x03, 0x38
        /*02ee*/ 	.short	0x000c


	//----- nvinfo : EIATTR_EXIT_INSTR_OFFSETS
	.align		4
        /*02f0*/ 	.byte	0x04, 0x1c
        /*02f2*/ 	.short	(.L_39 - .L_38)


	//   ....[0]....
.L_38:
        /*02f4*/ 	.word	0x000013d0


	//   ....[1]....
        /*02f8*/ 	.word	0x00001430


	//   ....[2]....
        /*02fc*/ 	.word	0x00004f20


	//   ....[3]....
        /*0300*/ 	.word	0x00004f50


	//   ....[4]....
        /*0304*/ 	.word	0x00006050


	//----- nvinfo : EIATTR_MAX_THREADS
	.align		4
.L_39:
        /*0308*/ 	.byte	0x04, 0x05
        /*030a*/ 	.short	(.L_41 - .L_40)
.L_40:
        /*030c*/ 	.word	0x00000180
        /*0310*/ 	.word	0x00000001
        /*0314*/ 	.word	0x00000001


	//----- nvinfo : EIATTR_CRS_STACK_SIZE
	.align		4
.L_41:
        /*0318*/ 	.byte	0x04, 0x1e
        /*031a*/ 	.short	(.L_43 - .L_42)
.L_42:
        /*031c*/ 	.word	0x00000000


	//----- nvinfo : EIATTR_CBANK_PARAM_SIZE
	.align		4
.L_43:
        /*0320*/ 	.byte	0x03, 0x19
        /*0322*/ 	.short	0x0470


	//----- nvinfo : EIATTR_PARAM_CBANK
	.align		4
        /*0324*/ 	.byte	0x04, 0x0a
        /*0326*/ 	.short	(.L_45 - .L_44)
	.align		4
.L_44:
        /*0328*/ 	.word	index@(.nv.constant0._ZN7cutlass13device_kernelINS_4gemm6kernel13GemmUniversalIN4cute5tupleIJiiiiEEENS1_10collective13CollectiveMmaINS1_34MainloopSm90TmaGmmaWarpSpecializedILi3ENS5_IJNS4_1CILi2EEESB_NSA_ILi1EEEEEENS1_32KernelTmaWarpSpecializedPingpongEEENS5_IJNSA_ILi64EEESG_NSA_ILi128EEEEEENS_6half_tENS5_IJlSC_lEEESJ_SK_NS4_8TiledMMAINS4_8MMA_AtomIJNS4_4SM904GMMA25MMA_64x64x16_F32F16F16_SSILNSO_5MajorE0ELSQ_0ELNSO_7ScaleInE1ELSR_1EEEEEENS4_6LayoutINS5_IJSC_SC_SC_EEENS5_IJNSA_ILi0EEESW_SW_EEEEENS5_IJNS4_10UnderscoreESZ_SZ_EEEEENS4_23SM90_TMA_LOAD_MULTICASTENS4_14ComposedLayoutINS4_7SwizzleILi3ELi4ELi3EEENS4_18smem_ptr_flag_bitsILi16EEENSU_INS5_IJNSA_ILi8EEESG_EEENS5_IJSG_SC_EEEEEEEvNS4_8identityES12_S1C_vS1D_EENS_8epilogue10collective6detail29Sm90TmaWarpSpecializedAdapterINS1G_15DefaultEpilogueISJ_SK_SK_NS1F_6thread17LinearCombinationISJ_Li1EffLNS1K_9ScaleType4KindE0ELNS_15FloatRoundStyleE2ESJ_EENS1_15EpilogueDefaultEEEEEvvEEEEvNT_6ParamsE)
        /*032c*/ 	.short	0x0210
        /*032e*/ 	.short	0x0470


	//----- nvinfo : EIATTR_SW_WAR
	.align		4
.L_45:
        /*0330*/ 	.byte	0x04, 0x36
        /*0332*/ 	.short	(.L_47 - .L_46)
.L_46:
        /*0334*/ 	.word	0x00000008
.L_47:


//--------------------- .nv.callgraph             --------------------------
	.section	.nv.callgraph,"",@"SHT_CUDA_CALLGRAPH"
	.align	4
	.sectionentsize	8
	.align		4
        /*0000*/ 	.word	0x00000000
	.align		4
        /*0004*/ 	.word	0xffffffff
	.align		4
        /*0008*/ 	.word	index@(_ZN7cutlass13device_kernelINS_4gemm6kernel13GemmUniversalIN4cute5tupleIJiiiiEEENS1_10collective13CollectiveMmaINS1_34MainloopSm90TmaGmmaWarpSpecializedILi3ENS5_IJNS4_1CILi2EEESB_NSA_ILi1EEEEEENS1_32KernelTmaWarpSpecializedPingpongEEENS5_IJNSA_ILi64EEESG_NSA_ILi128EEEEEENS_6half_tENS5_IJlSC_lEEESJ_SK_NS4_8TiledMMAINS4_8MMA_AtomIJNS4_4SM904GMMA25MMA_64x64x16_F32F16F16_SSILNSO_5MajorE0ELSQ_0ELNSO_7ScaleInE1ELSR_1EEEEEENS4_6LayoutINS5_IJSC_SC_SC_EEENS5_IJNSA_ILi0EEESW_SW_EEEEENS5_IJNS4_10UnderscoreESZ_SZ_EEEEENS4_23SM90_TMA_LOAD_MULTICASTENS4_14ComposedLayoutINS4_7SwizzleILi3ELi4ELi3EEENS4_18smem_ptr_flag_bitsILi16EEENSU_INS5_IJNSA_ILi8EEESG_EEENS5_IJSG_SC_EEEEEEEvNS4_8identityES12_S1C_vS1D_EENS_8epilogue10collective6detail29Sm90TmaWarpSpecializedAdapterINS1G_15DefaultEpilogueISJ_SK_SK_NS1F_6thread17LinearCombinationISJ_Li1EffLNS1K_9ScaleType4KindE0ELNS_15FloatRoundStyleE2ESJ_EENS1_15EpilogueDefaultEEEEEvvEEEEvNT_6ParamsE)
	.align		4
        /*000c*/ 	.word	index@(__assertfail)
	.align		4
        /*0010*/ 	.word	0x00000000
	.align		4
        /*0014*/ 	.word	0xfffffffe
	.align		4
        /*0018*/ 	.word	0x00000000
	.align		4
        /*001c*/ 	.word	0xfffffffd
	.align		4
        /*0020*/ 	.word	0x00000000
	.align		4
        /*0024*/ 	.word	0xfffffffc


//--------------------- .nv.constant4             --------------------------
	.section	.nv.constant4,"a",@progbits
	.align	8
	.align		8
.nv.constant4:
        /*0000*/ 	.dword	__assertfail
	.align		8
        /*0008*/ 	.dword	__unnamed_1
	.align		8
        /*0010*/ 	.dword	_ZN39_INTERNAL_6f45d293_4_k_cu_104a70d0_36584cuda3std3__45__cpo5beginE
	.align		8
        /*0018*/ 	.dword	_ZN39_INTERNAL_6f45d293_4_k_cu_104a70d0_36584cuda3std3__45__cpo3endE
	.align		8
        /*0020*/ 	.dword	_ZN39_INTERNAL_6f45d293_4_k_cu_104a70d0_36584cuda3std3__45__cpo6cbeginE
	.align		8
        /*0028*/ 	.dword	_ZN39_INTERNAL_6f45d293_4_k_cu_104a70d0_36584cuda3std3__45__cpo4cendE
	.align		8
        /*0030*/ 	.dword	_ZN39_INTERNAL_6f45d293_4_k_cu_104a70d0_36584cuda3std3__441_GLOBAL__N__6f45d293_4_k_cu_104a70d0_36586ignoreE
	.align		8
        /*0038*/ 	.dword	_ZN39_INTERNAL_6f45d293_4_k_cu_104a70d0_36584cuda3std3__419piecewise_constructE
	.align		8
        /*0040*/ 	.dword	_ZN39_INTERNAL_6f45d293_4_k_cu_104a70d0_36584cuda3std3__48in_placeE
	.align		8
        /*0048*/ 	.dword	_ZN39_INTERNAL_6f45d293_4_k_cu_104a70d0_36584cuda3std6ranges3__45__cpo4swapE
	.align		8
        /*0050*/ 	.dword	_ZN39_INTERNAL_6f45d293_4_k_cu_104a70d0_36584cuda3std6ranges3__45__cpo9iter_moveE
	.align		8
        /*0058*/ 	.dword	_ZN39_INTERNAL_6f45d293_4_k_cu_104a70d0_36584cute7productE
	.align		8
        /*0060*/ 	.dword	_ZN39_INTERNAL_6f45d293_4_k_cu_104a70d0_36584cute1_E
	.align		8
        /*0068*/ 	.dword	$str$22
	.align		8
        /*0070*/ 	.dword	$str$23


//--------------------- .text._ZN7cutlass13device_kernelINS_4gemm6kernel13GemmUniversalIN4cute5tupleIJiiiiEEENS1_10collective13CollectiveMmaINS1_34MainloopSm90TmaGmmaWarpSpecializedILi3ENS5_IJNS4_1CILi2EEESB_NSA_ILi1EEEEEENS1_32KernelTmaWarpSpecializedPingpongEEENS5_IJNSA_ILi64EEESG_NSA_ILi128EEEEEENS_6half_tENS5_IJlSC_lEEESJ_SK_NS4_8TiledMMAINS4_8MMA_AtomIJNS4_4SM904GMMA25MMA_64x64x16_F32F16F16_SSILNSO_5MajorE0ELSQ_0ELNSO_7ScaleInE1ELSR_1EEEEEENS4_6LayoutINS5_IJSC_SC_SC_EEENS5_IJNSA_ILi0EEESW_SW_EEEEENS5_IJNS4_10UnderscoreESZ_SZ_EEEEENS4_23SM90_TMA_LOAD_MULTICASTENS4_14ComposedLayoutINS4_7SwizzleILi3ELi4ELi3EEENS4_18smem_ptr_flag_bitsILi16EEENSU_INS5_IJNSA_ILi8EEESG_EEENS5_IJSG_SC_EEEEEEEvNS4_8identityES12_S1C_vS1D_EENS_8epilogue10collective6detail29Sm90TmaWarpSpecializedAdapterINS1G_15DefaultEpilogueISJ_SK_SK_NS1F_6thread17LinearCombinationISJ_Li1EffLNS1K_9ScaleType4KindE0ELNS_15FloatRoundStyleE2ESJ_EENS1_15EpilogueDefaultEEEEEvvEEEEvNT_6ParamsE --------------------------
	.section	.text._ZN7cutlass13device_kernelINS_4gemm6kernel13GemmUniversalIN4cute5tupleIJiiiiEEENS1_10collective13CollectiveMmaINS1_34MainloopSm90TmaGmmaWarpSpecializedILi3ENS5_IJNS4_1CILi2EEESB_NSA_ILi1EEEEEENS1_32KernelTmaWarpSpecializedPingpongEEENS5_IJNSA_ILi64EEESG_NSA_ILi128EEEEEENS_6half_tENS5_IJlSC_lEEESJ_SK_NS4_8TiledMMAINS4_8MMA_AtomIJNS4_4SM904GMMA25MMA_64x64x16_F32F16F16_SSILNSO_5MajorE0ELSQ_0ELNSO_7ScaleInE1ELSR_1EEEEEENS4_6LayoutINS5_IJSC_SC_SC_EEENS5_IJNSA_ILi0EEESW_SW_EEEEENS5_IJNS4_10UnderscoreESZ_SZ_EEEEENS4_23SM90_TMA_LOAD_MULTICASTENS4_14ComposedLayoutINS4_7SwizzleILi3ELi4ELi3EEENS4_18smem_ptr_flag_bitsILi16EEENSU_INS5_IJNSA_ILi8EEESG_EEENS5_IJSG_SC_EEEEEEEvNS4_8identityES12_S1C_vS1D_EENS_8epilogue10collective6detail29Sm90TmaWarpSpecializedAdapterINS1G_15DefaultEpilogueISJ_SK_SK_NS1F_6thread17LinearCombinationISJ_Li1EffLNS1K_9ScaleType4KindE0ELNS_15FloatRoundStyleE2ESJ_EENS1_15EpilogueDefaultEEEEEvvEEEEvNT_6ParamsE,"ax",@progbits
	.align	128
.text._ZN7cutlass13device_kernelINS_4gemm6kernel13GemmUniversalIN4cute5tupleIJiiiiEEENS1_10collective13CollectiveMmaINS1_34MainloopSm90TmaGmmaWarpSpecializedILi3ENS5_IJNS4_1CILi2EEESB_NSA_ILi1EEEEEENS1_32KernelTmaWarpSpecializedPingpongEEENS5_IJNSA_ILi64EEESG_NSA_ILi128EEEEEENS_6half_tENS5_IJlSC_lEEESJ_SK_NS4_8TiledMMAINS4_8MMA_AtomIJNS4_4SM904GMMA25MMA_64x64x16_F32F16F16_SSILNSO_5MajorE0ELSQ_0ELNSO_7ScaleInE1ELSR_1EEEEEENS4_6LayoutINS5_IJSC_SC_SC_EEENS5_IJNSA_ILi0EEESW_SW_EEEEENS5_IJNS4_10UnderscoreESZ_SZ_EEEEENS4_23SM90_TMA_LOAD_MULTICASTENS4_14ComposedLayoutINS4_7SwizzleILi3ELi4ELi3EEENS4_18smem_ptr_flag_bitsILi16EEENSU_INS5_IJNSA_ILi8EEESG_EEENS5_IJSG_SC_EEEEEEEvNS4_8identityES12_S1C_vS1D_EENS_8epilogue10collective6detail29Sm90TmaWarpSpecializedAdapterINS1G_15DefaultEpilogueISJ_SK_SK_NS1F_6thread17LinearCombinationISJ_Li1EffLNS1K_9ScaleType4KindE0ELNS_15FloatRoundStyleE2ESJ_EENS1_15EpilogueDefaultEEEEEvvEEEEvNT_6ParamsE:
        .type           _ZN7cutlass13device_kernelINS_4gemm6kernel13GemmUniversalIN4cute5tupleIJiiiiEEENS1_10collective13CollectiveMmaINS1_34MainloopSm90TmaGmmaWarpSpecializedILi3ENS5_IJNS4_1CILi2EEESB_NSA_ILi1EEEEEENS1_32KernelTmaWarpSpecializedPingpongEEENS5_IJNSA_ILi64EEESG_NSA_ILi128EEEEEENS_6half_tENS5_IJlSC_lEEESJ_SK_NS4_8TiledMMAINS4_8MMA_AtomIJNS4_4SM904GMMA25MMA_64x64x16_F32F16F16_SSILNSO_5MajorE0ELSQ_0ELNSO_7ScaleInE1ELSR_1EEEEEENS4_6LayoutINS5_IJSC_SC_SC_EEENS5_IJNSA_ILi0EEESW_SW_EEEEENS5_IJNS4_10UnderscoreESZ_SZ_EEEEENS4_23SM90_TMA_LOAD_MULTICASTENS4_14ComposedLayoutINS4_7SwizzleILi3ELi4ELi3EEENS4_18smem_ptr_flag_bitsILi16EEENSU_INS5_IJNSA_ILi8EEESG_EEENS5_IJSG_SC_EEEEEEEvNS4_8identityES12_S1C_vS1D_EENS_8epilogue10collective6detail29Sm90TmaWarpSpecializedAdapterINS1G_15DefaultEpilogueISJ_SK_SK_NS1F_6thread17LinearCombinationISJ_Li1EffLNS1K_9ScaleType4KindE0ELNS_15FloatRoundStyleE2ESJ_EENS1_15EpilogueDefaultEEEEEvvEEEEvNT_6ParamsE,@function
        .size           _ZN7cutlass13device_kernelINS_4gemm6kernel13GemmUniversalIN4cute5tupleIJiiiiEEENS1_10collective13CollectiveMmaINS1_34MainloopSm90TmaGmmaWarpSpecializedILi3ENS5_IJNS4_1CILi2EEESB_NSA_ILi1EEEEEENS1_32KernelTmaWarpSpecializedPingpongEEENS5_IJNSA_ILi64EEESG_NSA_ILi128EEEEEENS_6half_tENS5_IJlSC_lEEESJ_SK_NS4_8TiledMMAINS4_8MMA_AtomIJNS4_4SM904GMMA25MMA_64x64x16_F32F16F16_SSILNSO_5MajorE0ELSQ_0ELNSO_7ScaleInE1ELSR_1EEEEEENS4_6LayoutINS5_IJSC_SC_SC_EEENS5_IJNSA_ILi0EEESW_SW_EEEEENS5_IJNS4_10UnderscoreESZ_SZ_EEEEENS4_23SM90_TMA_LOAD_MULTICASTENS4_14ComposedLayoutINS4_7SwizzleILi3ELi4ELi3EEENS4_18smem_ptr_flag_bitsILi16EEENSU_INS5_IJNSA_ILi8EEESG_EEENS5_IJSG_SC_EEEEEEEvNS4_8identityES12_S1C_vS1D_EENS_8epilogue10collective6detail29Sm90TmaWarpSpecializedAdapterINS1G_15DefaultEpilogueISJ_SK_SK_NS1F_6thread17LinearCombinationISJ_Li1EffLNS1K_9ScaleType4KindE0ELNS_15FloatRoundStyleE2ESJ_EENS1_15EpilogueDefaultEEEEEvvEEEEvNT_6ParamsE,(.L_x_135 - _ZN7cutlass13device_kernelINS_4gemm6kernel13GemmUniversalIN4cute5tupleIJiiiiEEENS1_10collective13CollectiveMmaINS1_34MainloopSm90TmaGmmaWarpSpecializedILi3ENS5_IJNS4_1CILi2EEESB_NSA_ILi1EEEEEENS1_32KernelTmaWarpSpecializedPingpongEEENS5_IJNSA_ILi64EEESG_NSA_ILi128EEEEEENS_6half_tENS5_IJlSC_lEEESJ_SK_NS4_8TiledMMAINS4_8MMA_AtomIJNS4_4SM904GMMA25MMA_64x64x16_F32F16F16_SSILNSO_5MajorE0ELSQ_0ELNSO_7ScaleInE1ELSR_1EEEEEENS4_6LayoutINS5_IJSC_SC_SC_EEENS5_IJNSA_ILi0EEESW_SW_EEEEENS5_IJNS4_10UnderscoreESZ_SZ_EEEEENS4_23SM90_TMA_LOAD_MULTICASTENS4_14ComposedLayoutINS4_7SwizzleILi3ELi4ELi3EEENS4_18smem_ptr_flag_bitsILi16EEENSU_INS5_IJNSA_ILi8EEESG_EEENS5_IJSG_SC_EEEEEEEvNS4_8identityES12_S1C_vS1D_EENS_8epilogue10collective6detail29Sm90TmaWarpSpecializedAdapterINS1G_15DefaultEpilogueISJ_SK_SK_NS1F_6thread17LinearCombinationISJ_Li1EffLNS1K_9ScaleType4KindE0ELNS_15FloatRoundStyleE2ESJ_EENS1_15EpilogueDefaultEEEEEvvEEEEvNT_6ParamsE)
        .other          _ZN7cutlass13device_kernelINS_4gemm6kernel13GemmUniversalIN4cute5tupleIJiiiiEEENS1_10collective13CollectiveMmaINS1_34MainloopSm90TmaGmmaWarpSpecializedILi3ENS5_IJNS4_1CILi2EEESB_NSA_ILi1EEEEEENS1_32KernelTmaWarpSpecializedPingpongEEENS5_IJNSA_ILi64EEESG_NSA_ILi128EEEEEENS_6half_tENS5_IJlSC_lEEESJ_SK_NS4_8TiledMMAINS4_8MMA_AtomIJNS4_4SM904GMMA25MMA_64x64x16_F32F16F16_SSILNSO_5MajorE0ELSQ_0ELNSO_7ScaleInE1ELSR_1EEEEEENS4_6LayoutINS5_IJSC_SC_SC_EEENS5_IJNSA_ILi0EEESW_SW_EEEEENS5_IJNS4_10UnderscoreESZ_SZ_EEEEENS4_23SM90_TMA_LOAD_MULTICASTENS4_14ComposedLayoutINS4_7SwizzleILi3ELi4ELi3EEENS4_18smem_ptr_flag_bitsILi16EEENSU_INS5_IJNSA_ILi8EEESG_EEENS5_IJSG_SC_EEEEEEEvNS4_8identityES12_S1C_vS1D_EENS_8epilogue10collective6detail29Sm90TmaWarpSpecializedAdapterINS1G_15DefaultEpilogueISJ_SK_SK_NS1F_6thread17LinearCombinationISJ_Li1EffLNS1K_9ScaleType4KindE0ELNS_15FloatRoundStyleE2ESJ_EENS1_15EpilogueDefaultEEEEEvvEEEEvNT_6ParamsE,@"STO_CUDA_ENTRY STV_DEFAULT"
_ZN7cutlass13device_kernelINS_4gemm6kernel13GemmUniversalIN4cute5tupleIJiiiiEEENS1_10collective13CollectiveMmaINS1_34MainloopSm90TmaGmmaWarpSpecializedILi3ENS5_IJNS4_1CILi2EEESB_NSA_ILi1EEEEEENS1_32KernelTmaWarpSpecializedPingpongEEENS5_IJNSA_ILi64EEESG_NSA_ILi128EEEEEENS_6half_tENS5_IJlSC_lEEESJ_SK_NS4_8TiledMMAINS4_8MMA_AtomIJNS4_4SM904GMMA25MMA_64x64x16_F32F16F16_SSILNSO_5MajorE0ELSQ_0ELNSO_7ScaleInE1ELSR_1EEEEEENS4_6LayoutINS5_IJSC_SC_SC_EEENS5_IJNSA_ILi0EEESW_SW_EEEEENS5_IJNS4_10UnderscoreESZ_SZ_EEEEENS4_23SM90_TMA_LOAD_MULTICASTENS4_14ComposedLayoutINS4_7SwizzleILi3ELi4ELi3EEENS4_18smem_ptr_flag_bitsILi16EEENSU_INS5_IJNSA_ILi8EEESG_EEENS5_IJSG_SC_EEEEEEEvNS4_8identityES12_S1C_vS1D_EENS_8epilogue10collective6detail29Sm90TmaWarpSpecializedAdapterINS1G_15DefaultEpilogueISJ_SK_SK_NS1F_6thread17LinearCombinationISJ_Li1EffLNS1K_9ScaleType4KindE0ELNS_15FloatRoundStyleE2ESJ_EENS1_15EpilogueDefaultEEEEEvvEEEEvNT_6ParamsE:
[----:B------:R-:W0:Y:S02]  /*0000*/  LDC R1, c[0x0][0x28] ;  /* 0x00000a00ff017b82 */ /* 0x000e240000000800 */
[----:B0-----:R-:W-:Y:S01]  /*0010*/  VIADD R1, R1, 0xfffffff8 ;  /* 0xfffffff801017836 */ /* 0x001fe20000000000 */
[----:B------:R-:W0:Y:S01]  /*0020*/  S2R R4, SR_TID.X ;  /* 0x0000000000047919 */ /* 0x000e220000002100 */
[----:B------:R-:W-:Y:S01]  /*0030*/  ELECT P0, URZ, PT ;  /* 0x00000000003f782f */ /* 0x000fe20003800000 */
[----:B------:R-:W-:Y:S01]  /*0040*/  BSSY B0, `(.L_x_0) ;  /* 0x000000f000007945 */ /* 0x000fe20003800000 */
[--C-:B0-----:R-:W-:Y:S02]  /*0050*/  SHF.R.U32.HI R0, RZ, 0x5, R4.reuse ;  /* 0x00000005ff007819 */ /* 0x101fe40000011604 */
[----:B------:R-:W-:-:S03]  /*0060*/  SHF.R.U32.HI R7, RZ, 0x7, R4 ;  /* 0x00000007ff077819 */ /* 0x000fc60000011604 */
[----:B------:R-:W0:Y:S04]  /*0070*/  SHFL.IDX PT, R2, R0, RZ, 0x1f ;  /* 0x00001fff00027589 */ /* 0x000e2800000e0000 */
[----:B------:R1:W2:Y:S01]  /*0080*/  SHFL.IDX PT, R10, R7, RZ, 0x1f ;  /* 0x00001fff070a7589 */ /* 0x0002a200000e0000 */
[----:B0-----:R-:W-:-:S13]  /*0090*/  ISETP.NE.OR P0, PT, R2, RZ, !P0 ;  /* 0x000000ff0200720c */ /* 0x001fda0004705670 */
[----:B-12---:R-:W-:Y:S05]  /*00a0*/  @P0 BRA `(.L_x_1) ;  /* 0x0000000000200947 */ /* 0x006fea0003800000 */
[----:B------:R-:W-:Y:S02]  /*00b0*/  ULDC.64 UR4, c[0x0][0x198] ;  /* 0x0000660000047ab9 */ /* 0x000fe40000000a00 */
[----:B------:R-:W-:Y:S02]  /*00c0*/  UIADD3 UR6, UP0, UR4, 0xf0, URZ ;  /* 0x000000f004067890 */ /* 0x000fe4000ff1e03f */
[----:B------:R-:W-:Y:S02]  /*00d0*/  UIADD3 UR4, UP1, UR4, 0x1f0, URZ ;  /* 0x000001f004047890 */ /* 0x000fe4000ff3e03f */
[----:B------:R-:W-:Y:S02]  /*00e0*/  UIADD3.X UR7, URZ, UR5, URZ, UP0, !UPT ;  /* 0x000000053f077290 */ /* 0x000fe400087fe43f */
[----:B------:R-:W-:-:S07]  /*00f0*/  UIADD3.X UR5, URZ, UR5, URZ, UP1, !UPT ;  /* 0x000000053f057290 */ /* 0x000fce0008ffe43f */
[----:B------:R0:W-:Y:S02]  /*0100*/  UTMACCTL.PF [UR6] ;  /* 0x00000000060079b9 */ /* 0x0001e40008040000 */
[----:B------:R0:W-:Y:S02]  /*0110*/  UTMACCTL.PF [UR4] ;  /* 0x00000000040079b9 */ /* 0x0001e40008040000 */
[----:B0-----:R-:W-:Y:S01]  /*0120*/  NOP ;  /* 0x0000000000007918 */ /* 0x001fe20000000000 */
.L_x_1:
[----:B------:R-:W-:Y:S05]  /*0130*/  BSYNC B0 ;  /* 0x0000000000007941 */ /* 0x000fea0003800000 */
.L_x_0:
[----:B------:R-:W0:Y:S02]  /*0140*/  SHFL.IDX PT, R9, R0, RZ, 0x1f ;  /* 0x00001fff00097589 */ /* 0x000e2400000e0000 */
[----:B0-----:R-:W-:-:S13]  /*0150*/  ISETP.NE.AND P0, PT, R9, RZ, PT ;  /* 0x000000ff0900720c */ /* 0x001fda0003f05270 */
[----:B------:R-:W-:Y:S05]  /*0160*/  @P0 BRA `(.L_x_2) ;  /* 0x0000000000500947 */ /* 0x000fea0003800000 */
[----:B------:R-:W0:Y:S01]  /*0170*/  S2UR UR8, SR_CgaCtaId ;  /* 0x00000000000879c3 */ /* 0x000e220000008800 */
[----:B------:R-:W-:Y:S01]  /*0180*/  UMOV UR4, 0x400 ;  /* 0x0000040000047882 */ /* 0x000fe20000000000 */
[----:B------:R-:W-:Y:S01]  /*0190*/  UMOV UR5, 0x1 ;  /* 0x0000000100057882 */ /* 0x000fe20000000000 */
[----:B------:R-:W-:Y:S01]  /*01a0*/  UMOV UR6, 0x3 ;  /* 0x0000000300067882 */ /* 0x000fe20000000000 */
[----:B------:R-:W-:Y:S01]  /*01b0*/  ELECT P0, URZ, PT ;  /* 0x00000000003f782f */ /* 0x000fe20003800000 */
[----:B------:R-:W-:-:S04]  /*01c0*/  UIADD3 UR6, -UR6, 0x100000, URZ ;  /* 0x0010000006067890 */ /* 0x000fc8000fffe13f */
[----:B------:R-:W-:Y:S02]  /*01d0*/  USHF.L.U32 UR7, UR6, 0xb, URZ ;  /* 0x0000000b06077899 */ /* 0x000fe4000800063f */
[----:B------:R-:W-:Y:S02]  /*01e0*/  USHF.L.U32 UR6, UR6, 0x1, URZ ;  /* 0x0000000106067899 */ /* 0x000fe4000800063f */
[----:B0-----:R-:W-:Y:S02]  /*01f0*/  ULEA UR8, UR8, UR4, 0x18 ;  /* 0x0000000408087291 */ /* 0x001fe4000f8ec03f */
[----:B------:R-:W-:-:S04]  /*0200*/  UIADD3 UR4, -UR5, 0x100000, URZ ;  /* 0x0010000005047890 */ /* 0x000fc8000fffe13f */
[----:B------:R-:W-:Y:S02]  /*0210*/  USHF.L.U32 UR5, UR4, 0xb, URZ ;  /* 0x0000000b04057899 */ /* 0x000fe4000800063f */
[----:B------:R-:W-:Y:S01]  /*0220*/  USHF.L.U32 UR4, UR4, 0x1, URZ ;  /* 0x0000000104047899 */ /* 0x000fe2000800063f */
[----:B------:R-:W0:Y:S11]  /*0230*/  FENCE.VIEW.ASYNC.S ;  /* 0x00000000000073c6 */ /* 0x000e360000000000 */
[----:B0-----:R0:W1:Y:S01]  /*0240*/  SYNCS.EXCH.64 URZ, [UR8], UR4 ;  /* 0x00000004083f75b2 */ /* 0x0010620008000100 */
[----:B------:R0:W2:Y:S01]  /*0250*/  SYNCS.EXCH.64 URZ, [UR8+0x18], UR6 ;  /* 0x00001806083f75b2 */ /* 0x0000a20008000100 */
[----:B------:R0:W3:Y:S01]  /*0260*/  SYNCS.EXCH.64 URZ, [UR8+0x8], UR4 ;  /* 0x00000804083f75b2 */ /* 0x0000e20008000100 */
[----:B------:R0:W4:Y:S01]  /*0270*/  SYNCS.EXCH.64 URZ, [UR8+0x20], UR6 ;  /* 0x00002006083f75b2 */ /* 0x0001220008000100 */
[----:B------:R0:W0:Y:S01]  /*0280*/  SYNCS.EXCH.64 URZ, [UR8+0x10], UR4 ;  /* 0x00001004083f75b2 */ /* 0x0000220008000100 */
[----:B------:R0:W0:Y:S01]  /*0290*/  SYNCS.EXCH.64 URZ, [UR8+0x28], UR6 ;  /* 0x00002806083f75b2 */ /* 0x0000220008000100 */
[----:B------:R-:W-:Y:S01]  /*02a0*/  NOP ;  /* 0x0000000000007918 */ /* 0x000fe20000000000 */
.L_x_2:
[----:B------:R-:W5:Y:S01]  /*02b0*/  SHFL.IDX PT, R12, R0, RZ, 0x1f ;  /* 0x00001fff000c7589 */ /* 0x000f6200000e0000 */
[----:B------:R-:W1:Y:S01]  /*02c0*/  S2UR UR12, SR_CTAID.X ;  /* 0x00000000000c79c3 */ /* 0x000e620000002500 */
[----:B------:R-:W-:Y:S02]  /*02d0*/  SHF.R.S32.HI R3, RZ, 0x1f, R4 ;  /* 0x0000001fff037819 */ /* 0x000fe40000011404 */
[----:B------:R-:W-:Y:S01]  /*02e0*/  ELECT P0, URZ, PT ;  /* 0x00000000003f782f */ /* 0x000fe20003800000 */
[----:B------:R-:W2:Y:S01]  /*02f0*/  SHFL.IDX PT, R11, R0, RZ, 0x1f ;  /* 0x00001fff000b7589 */ /* 0x000ea200000e0000 */
[----:B0-----:R-:W-:Y:S01]  /*0300*/  ULDC UR4, c[0x0][0x150] ;  /* 0x0000540000047ab9 */ /* 0x001fe20000000800 */
[----:B------:R-:W-:Y:S02]  /*0310*/  LEA.HI R3, R3, R4, RZ, 0x7 ;  /* 0x0000000403037211 */ /* 0x000fe400078f38ff */
[----:B------:R-:W-:Y:S01]  /*0320*/  ELECT P1, URZ, PT ;  /* 0x00000000003f782f */ /* 0x000fe20003820000 */
[----:B------:R-:W0:Y:S01]  /*0330*/  S2R R6, SR_CTAID.Y ;  /* 0x0000000000067919 */ /* 0x000e220000002600 */
[----:B------:R-:W3:Y:S01]  /*0340*/  LDC R14, c[0x0][0x144] ;  /* 0x00005100ff0e7b82 */ /* 0x000ee20000000800 */
[----:B------:R-:W-:Y:S01]  /*0350*/  LOP3.LUT R3, R3, 0xffffff80, RZ, 0xc0, !PT ;  /* 0xffffff8003037812 */ /* 0x000fe200078ec0ff */
[----:B------:R-:W-:Y:S01]  /*0360*/  UMOV UR11, 0x80 ;  /* 0x00000080000b7882 */ /* 0x000fe20000000000 */
[----:B------:R-:W4:Y:S01]  /*0370*/  SHFL.IDX PT, R16, R7, RZ, 0x1f ;  /* 0x00001fff07107589 */ /* 0x000f2200000e0000 */
[----:B------:R-:W-:Y:S01]  /*0380*/  NOP ;  /* 0x0000000000007918 */ /* 0x000fe20000000000 */
[----:B------:R-:W-:Y:S01]  /*0390*/  NOP ;  /* 0x0000000000007918 */ /* 0x000fe20000000000 */
[----:B------:R-:W-:Y:S01]  /*03a0*/  IMAD.IADD R5, R4, 0x1, -R3 ;  /* 0x0000000104057824 */ /* 0x000fe200078e0a03 */
[C---:B------:R-:W-:Y:S01]  /*03b0*/  ISETP.NE.AND P4, PT, R10.reuse, RZ, PT ;  /* 0x000000ff0a00720c */ /* 0x040fe20003f85270 */
[----:B------:R-:W4:Y:S01]  /*03c0*/  LDC R15, c[0x0][0x140] ;  /* 0x00005000ff0f7b82 */ /* 0x000f220000000800 */
[----:B------:R-:W-:-:S02]  /*03d0*/  VIADD R36, R10, 0xffffffff ;  /* 0xffffffff0a247836 */ /* 0x000fc40000000000 */
[----:B------:R-:W-:Y:S01]  /*03e0*/  SHF.R.S32.HI R8, RZ, 0x1f, R5 ;  /* 0x0000001fff087819 */ /* 0x000fe20000011405 */
[----:B------:R-:W-:Y:S02]  /*03f0*/  IMAD.MOV.U32 R57, RZ, RZ, 0x1 ;  /* 0x00000001ff397424 */ /* 0x000fe400078e00ff */
[----:B------:R-:W-:Y:S02]  /*0400*/  ISETP.GE.U32.AND P6, PT, R36, 0x2, PT ;  /* 0x000000022400780c */ /* 0x000fe40003fc6070 */
[----:B-----5:R-:W-:Y:S01]  /*0410*/  ISETP.NE.OR P0, PT, R12, RZ, !P0 ;  /* 0x000000ff0c00720c */ /* 0x020fe20004705670 */
[----:B------:R-:W5:Y:S01]  /*0420*/  LDC R25, c[0x0][0x148] ;  /* 0x00005200ff197b82 */ /* 0x000f620000000800 */
[----:B-1----:R-:W-:Y:S02]  /*0430*/  I2FP.F32.U32 R12, UR12 ;  /* 0x0000000c000c7c45 */ /* 0x002fe40008201000 */
[----:B------:R-:W-:Y:S02]  /*0440*/  LEA.HI R3, R8, R5, RZ, 0x3 ;  /* 0x0000000508037211 */ /* 0x000fe400078f18ff */
[----:B--2---:R-:W-:Y:S01]  /*0450*/  ISETP.NE.OR P1, PT, R11, RZ, !P1 ;  /* 0x000000ff0b00720c */ /* 0x004fe20004f25670 */
[----:B------:R-:W-:Y:S01]  /*0460*/  FMUL R13, R12, UR4 ;  /* 0x000000040c0d7c20 */ /* 0x000fe20008400000 */
[--C-:B------:R-:W-:Y:S01]  /*0470*/  SHF.R.S32.HI R0, RZ, 0x3, R3.reuse ;  /* 0x00000003ff007819 */ /* 0x100fe20000011403 */
[----:B------:R-:W-:Y:S01]  /*0480*/  ULDC UR4, c[0x0][0x154] ;  /* 0x0000550000047ab9 */ /* 0x000fe20000000800 */
[----:B------:R-:W-:-:S02]  /*0490*/  SHF.R.S32.HI R3, RZ, 0x1f, R3 ;  /* 0x0000001fff037819 */ /* 0x000fc40000011403 */
[----:B------:R-:W-:Y:S01]  /*04a0*/  SHF.R.S32.HI R12, RZ, 0x1f, R9 ;  /* 0x0000001fff0c7819 */ /* 0x000fe20000011409 */
[----:B------:R-:W1:Y:S01]  /*04b0*/  F2I.U32.TRUNC.NTZ R13, R13 ;  /* 0x0000000d000d7305 */ /* 0x000e62000020f000 */
[----:B------:R-:W-:Y:S01]  /*04c0*/  LEA.HI R11, R3, R0, RZ, 0x2 ;  /* 0x00000000030b7211 */ /* 0x000fe200078f10ff */
[----:B------:R-:W-:Y:S01]  /*04d0*/  VOTEU.ALL UP1, P0 ;  /* 0x00000000003f7886 */ /* 0x000fe20000020000 */
[----:B------:R-:W-:Y:S01]  /*04e0*/  LEA.HI R12, R12, R9, RZ, 0x2 ;  /* 0x000000090c0c7211 */ /* 0x000fe200078f10ff */
[----:B------:R-:W-:Y:S01]  /*04f0*/  VOTEU.ALL UP0, P0 ;  /* 0x00000000003f7886 */ /* 0x000fe20000000000 */
[----:B------:R-:W-:Y:S01]  /*0500*/  SHF.R.S32.HI R3, RZ, 0x1f, R2 ;  /* 0x0000001fff037819 */ /* 0x000fe20000011402 */
[----:B------:R-:W-:Y:S01]  /*0510*/  VOTEU.ALL UP2, P1 ;  /* 0x00000000003f7886 */ /* 0x000fe20000840000 */
[----:B------:R-:W-:Y:S01]  /*0520*/  LOP3.LUT R11, R11, 0xfffffffc, RZ, 0xc0, !PT ;  /* 0xfffffffc0b0b7812 */ /* 0x000fe200078ec0ff */
[----:B------:R-:W2:Y:S01]  /*0530*/  @!UP1 S2UR UR7, SR_CgaCtaId ;  /* 0x00000000000799c3 */ /* 0x000ea20000008800 */
[----:B------:R-:W-:Y:S01]  /*0540*/  LOP3.LUT R12, R12, 0x3ffffffc, RZ, 0xc0, !PT ;  /* 0x3ffffffc0c0c7812 */ /* 0x000fe200078ec0ff */
[----:B------:R-:W-:Y:S01]  /*0550*/  @!UP1 UMOV UR6, 0x400 ;  /* 0x0000040000069882 */ /* 0x000fe20000000000 */
[----:B------:R-:W-:Y:S01]  /*0560*/  LEA.HI R3, R3, R2, RZ, 0x2 ;  /* 0x0000000203037211 */ /* 0x000fe200078f10ff */
[----:B------:R-:W-:Y:S01]  /*0570*/  IMAD.IADD R11, R0, 0x1, -R11 ;  /* 0x00000001000b7824 */ /* 0x000fe200078e0a0b */
[----:B------:R-:W-:Y:S01]  /*0580*/  @!UP2 UMOV UR9, 0x400 ;  /* 0x000004000009a882 */ /* 0x000fe20000000000 */
[----:B------:R-:W-:Y:S01]  /*0590*/  IMAD.IADD R12, R9, 0x1, -R12 ;  /* 0x00000001090c7824 */ /* 0x000fe200078e0a0c */
[----:B------:R-:W-:Y:S01]  /*05a0*/  LOP3.LUT R3, R3, 0xfffffffc, RZ, 0xc0, !PT ;  /* 0xfffffffc03037812 */ /* 0x000fe200078ec0ff */
[----:B------:R-:W5:Y:S01]  /*05b0*/  @!UP2 S2UR UR10, SR_CgaCtaId ;  /* 0x00000000000aa9c3 */ /* 0x000f620000008800 */
[----:B-1----:R-:W-:Y:S01]  /*05c0*/  IMAD.MOV R13, RZ, RZ, -R13 ;  /* 0x000000ffff0d7224 */ /* 0x002fe200078e0a0d */
[----:B------:R-:W-:Y:S01]  /*05d0*/  VOTEU.ALL UP3, P1 ;  /* 0x00000000003f7886 */ /* 0x000fe20000860000 */
[----:B------:R-:W-:Y:S01]  /*05e0*/  IMAD R11, R12, 0x4, R11 ;  /* 0x000000040c0b7824 */ /* 0x000fe200078e020b */
[----:B------:R-:W-:Y:S01]  /*05f0*/  VOTEU.ALL UP4, P1 ;  /* 0x00000000003f7886 */ /* 0x000fe20000880000 */
[----:B------:R-:W-:Y:S01]  /*0600*/  IMAD.IADD R9, R2, 0x1, -R3 ;  /* 0x0000000102097824 */ /* 0x000fe200078e0a03 */
[----:B0-----:R-:W-:Y:S01]  /*0610*/  I2FP.F32.U32 R2, R6 ;  /* 0x0000000600027245 */ /* 0x001fe20000201000 */
[----:B---3--:R-:W-:Y:S01]  /*0620*/  IMAD R21, R14, R13, UR12 ;  /* 0x0000000c0e157e24 */ /* 0x008fe2000f8e020d */
[C---:B------:R-:W-:Y:S01]  /*0630*/  LEA.HI R0, R11.reuse, R11, RZ, 0x1 ;  /* 0x0000000b0b007211 */ /* 0x040fe200078f08ff */
[C---:B------:R-:W-:Y:S01]  /*0640*/  IMAD.SHL.U32 R56, R11.reuse, 0x4, RZ ;  /* 0x000000040b387824 */ /* 0x040fe200078e00ff */
[----:B------:R-:W-:Y:S01]  /*0650*/  VOTEU.ALL UP5, P1 ;  /* 0x00000000003f7886 */ /* 0x000fe200008a0000 */
[----:B------:R-:W-:Y:S01]  /*0660*/  FMUL R2, R2, UR4 ;  /* 0x0000000402027c20 */ /* 0x000fe20008400000 */
[----:B------:R-:W-:Y:S01]  /*0670*/  LOP3.LUT R0, R0, 0xfffffffe, RZ, 0xc0, !PT ;  /* 0xfffffffe00007812 */ /* 0x000fe200078ec0ff */
[----:B------:R-:W-:Y:S01]  /*0680*/  UMOV UR4, 0x20 ;  /* 0x0000002000047882 */ /* 0x000fe20000000000 */
[----:B------:R-:W-:Y:S01]  /*0690*/  LOP3.LUT R56, R11, 0xc, R56, 0x78, !PT ;  /* 0x0000000c0b387812 */ /* 0x000fe200078e7838 */
[----:B------:R-:W-:-:S04]  /*06a0*/  @!UP1 UIADD3 UR4, -UR4, 0x100000, URZ ;  /* 0x0010000004049890 */ /* 0x000fc8000fffe13f */
[----:B------:R-:W-:Y:S02]  /*06b0*/  @!UP1 USHF.L.U32 UR5, UR4, 0xb, URZ ;  /* 0x0000000b04059899 */ /* 0x000fe4000800063f */
[----:B------:R-:W-:Y:S01]  /*06c0*/  @!UP1 USHF.L.U32 UR4, UR4, 0x1, URZ ;  /* 0x0000000104049899 */ /* 0x000fe2000800063f */
[----:B----4-:R-:W-:Y:S01]  /*06d0*/  ISETP.EQ.U32.AND P2, PT, R15, 0x1, PT ;  /* 0x000000010f00780c */ /* 0x010fe20003f42070 */
[----:B------:R-:W-:Y:S01]  /*06e0*/  IMAD.IADD R0, R11, 0x1, -R0 ;  /* 0x000000010b007824 */ /* 0x000fe200078e0a00 */
[----:B------:R-:W0:Y:S01]  /*06f0*/  F2I.U32.TRUNC.NTZ R2, R2 ;  /* 0x0000000200027305 */ /* 0x000e22000020f000 */
[----:B--2---:R-:W-:Y:S01]  /*0700*/  @!UP1 ULEA UR8, UR7, UR6, 0x18 ;  /* 0x0000000607089291 */ /* 0x004fe2000f8ec03f */
[----:B------:R-:W-:Y:S01]  /*0710*/  R2UR UR43, R16 ;  /* 0x00000000102b72ca */ /* 0x000fe200000e0000 */
[----:B------:R-:W-:-:S04]  /*0720*/  @!UP2 UIADD3 UR6, -UR11, 0x100000, URZ ;  /* 0x001000000b06a890 */ /* 0x000fc8000fffe13f */
[----:B------:R-:W-:Y:S02]  /*0730*/  @!UP2 USHF.L.U32 UR7, UR6, 0xb, URZ ;  /* 0x0000000b0607a899 */ /* 0x000fe4000800063f */
[----:B------:R-:W-:Y:S01]  /*0740*/  @!UP2 USHF.L.U32 UR6, UR6, 0x1, URZ ;  /* 0x000000010606a899 */ /* 0x000fe2000800063f */
[----:B------:R-:W-:Y:S01]  /*0750*/  ISETP.NE.AND P3, PT, R0, R21, PT ;  /* 0x000000150000720c */ /* 0x000fe20003f65270 */
[----:B------:R-:W-:Y:S01]  /*0760*/  VOTEU.ALL UP1, P0 ;  /* 0x00000000003f7886 */ /* 0x000fe20000020000 */
[----:B-----5:R-:W-:Y:S01]  /*0770*/  @!UP2 ULEA UR9, UR10, UR9, 0x18 ;  /* 0x000000090a09a291 */ /* 0x020fe2000f8ec03f */
[----:B------:R-:W-:Y:S01]  /*0780*/  LOP3.LUT P0, RZ, R5, 0x7, RZ, 0xc0, !PT ;  /* 0x0000000705ff7812 */ /* 0x000fe2000780c0ff */
[----:B------:R-:W-:Y:S01]  /*0790*/  VOTEU.ALL UP2, P1 ;  /* 0x00000000003f7886 */ /* 0x000fe20000840000 */
[----:B------:R-:W-:Y:S02]  /*07a0*/  ISETP.NE.AND P1, PT, R9, 0x3, PT ;  /* 0x000000030900780c */ /* 0x000fe40003f25270 */
[----:B------:R-:W-:-:S02]  /*07b0*/  ISETP.LT.U32.AND P0, PT, R56, 0x4, !P0 ;  /* 0x000000043800780c */ /* 0x000fc40004701070 */
[----:B------:R-:W-:Y:S01]  /*07c0*/  ISETP.EQ.OR P1, PT, R9, RZ, !P1 ;  /* 0x000000ff0900720c */ /* 0x000fe20004f22670 */
[----:B------:R-:W1:Y:S02]  /*07d0*/  FENCE.VIEW.ASYNC.S ;  /* 0x00000000000073c6 */ /* 0x000e640000000000 */
[----:B-1----:R1:W2:Y:S01]  /*07e0*/  @!UP0 SYNCS.EXCH.64 URZ, [UR8+0x60], UR4 ;  /* 0x00006004083f85b2 */ /* 0x0022a20008000100 */
[----:B0-----:R-:W-:Y:S01]  /*07f0*/  IMAD.MOV R20, RZ, RZ, -R2 ;  /* 0x000000ffff147224 */ /* 0x001fe200078e0a02 */
[----:B------:R-:W-:-:S03]  /*0800*/  @P3 LEA.HI R0, R56, R56, RZ, 0x1 ;  /* 0x0000003838003211 */ /* 0x000fc600078f08ff */
[----:B------:R-:W-:Y:S01]  /*0810*/  IMAD R3, R25, R20, R6 ;  /* 0x0000001419037224 */ /* 0x000fe200078e0206 */
[----:B------:R-:W-:Y:S02]  /*0820*/  ISETP.EQ.AND P1, PT, R10, RZ, P1 ;  /* 0x000000ff0a00720c */ /* 0x000fe40000f22270 */
[----:B------:R-:W-:Y:S02]  /*0830*/  @P3 SHF.R.S32.HI R0, RZ, 0x1, R0 ;  /* 0x00000001ff003819 */ /* 0x000fe40000011400 */
[----:B------:R-:W-:Y:S02]  /*0840*/  SEL R23, RZ, 0x1, !P1 ;  /* 0x00000001ff177807 */ /* 0x000fe40004800000 */
[----:B------:R-:W-:Y:S02]  /*0850*/  @P3 ISETP.NE.AND P5, PT, R0, R3, PT ;  /* 0x000000030000320c */ /* 0x000fe40003fa5270 */
[----:B------:R-:W-:Y:S01]  /*0860*/  SEL R0, RZ, 0x1, !P0 ;  /* 0x00000001ff007807 */ /* 0x000fe20004000000 */
[----:B------:R1:W0:Y:S01]  /*0870*/  @!UP1 SYNCS.EXCH.64 URZ, [UR8+0x68], UR4 ;  /* 0x00006804083f95b2 */ /* 0x0002220008000100 */
[----:B------:R-:W-:Y:S01]  /*0880*/  NOP ;  /* 0x0000000000007918 */ /* 0x000fe20000000000 */
[----:B------:R-:W-:-:S02]  /*0890*/  @P3 SEL R57, RZ, 0x1, P5 ;  /* 0x00000001ff393807 */ /* 0x000fc40002800000 */
[----:B------:R-:W-:Y:S02]  /*08a0*/  SEL R23, R23, 0x2, P6 ;  /* 0x0000000217177807 */ /* 0x000fe40003000000 */
[----:B------:R-:W-:Y:S01]  /*08b0*/  LOP3.LUT R57, R57, R0, RZ, 0xc0, !PT ;  /* 0x0000000039397212 */ /* 0x000fe200078ec0ff */
[----:B------:R1:W3:Y:S01]  /*08c0*/  @!UP2 SYNCS.EXCH.64 URZ, [UR9+0x40], UR6 ;  /* 0x00004006093fa5b2 */ /* 0x0002e20008000100 */
[----:B------:R1:W4:Y:S01]  /*08d0*/  @!UP3 SYNCS.EXCH.64 URZ, [UR9+0x48], UR6 ;  /* 0x00004806093fb5b2 */ /* 0x0003220008000100 */
[----:B------:R1:W0:Y:S01]  /*08e0*/  @!UP4 SYNCS.EXCH.64 URZ, [UR9+0x50], UR6 ;  /* 0x00005006093fc5b2 */ /* 0x0002220008000100 */
[----:B------:R1:W0:Y:S01]  /*08f0*/  @!UP5 SYNCS.EXCH.64 URZ, [UR9+0x58], UR6 ;  /* 0x00005806093fd5b2 */ /* 0x0002220008000100 */
[----:B------:R-:W-:Y:S01]  /*0900*/  NOP ;  /* 0x0000000000007918 */ /* 0x000fe20000000000 */
[----:B-12---:R-:W-:Y:S05]  /*0910*/  @!P2 BRA `(.L_x_3) ;  /* 0x000000000008a947 */ /* 0x006fea0003800000 */
[----:B0--34-:R-:W-:Y:S01]  /*0920*/  UCGABAR_ARV ;  /* 0x00000000000079c7 */ /* 0x019fe20008000000 */
[----:B------:R-:W-:Y:S05]  /*0930*/  BRA `(.L_x_4) ;  /* 0x0000000000047947 */ /* 0x000fea0003800000 */
.L_x_3:
[----:B0--34-:R-:W-:Y:S01]  /*0940*/  NOP ;  /* 0x0000000000007918 */ /* 0x019fe20000000000 */
.L_x_4:
[----:B------:R-:W-:Y:S01]  /*0950*/  ULDC.64 UR4, c[0x0][0x598] ;  /* 0x0001660000047ab9 */ /* 0x000fe20000000a00 */
[----:B------:R-:W-:Y:S01]  /*0960*/  ULDC.64 UR36, c[0x0][0x208] ;  /* 0x0000820000247ab9 */ /* 0x000fe20000000a00 */
[----:B------:R-:W-:-:S04]  /*0970*/  ISETP.NE.U32.AND P0, PT, RZ, UR4, PT ;  /* 0x00000004ff007c0c */ /* 0x000fc8000bf05070 */
[----:B------:R-:W-:-:S13]  /*0980*/  ISETP.NE.AND.EX P0, PT, RZ, UR5, PT, P0 ;  /* 0x00000005ff007c0c */ /* 0x000fda000bf05300 */
[----:B------:R-:W-:Y:S05]  /*0990*/  @!P0 BRA `(.L_x_5) ;  /* 0x00000000001c8947 */ /* 0x000fea0003800000 */
[----:B------:R-:W0:Y:S02]  /*09a0*/  LDC.64 R2, c[0x0][0x598] ;  /* 0x00016600ff027b82 */ /* 0x000e240000000a00 */
[----:B0-----:R-:W2:Y:S02]  /*09b0*/  LDG.E.64 R2, desc[UR36][R2.64] ;  /* 0x0000002402027981 */ /* 0x001ea4000c1e1b00 */
[----:B--2---:R-:W-:-:S04]  /*09c0*/  ISETP.NE.U32.AND P0, PT, R2, RZ, PT ;  /* 0x000000ff0200720c */ /* 0x004fc80003f05070 */
[----:B------:R-:W-:-:S13]  /*09d0*/  ISETP.NE.AND.EX P0, PT, R3, RZ, PT, P0 ;  /* 0x000000ff0300720c */ /* 0x000fda0003f05300 */
[----:B------:R-:W-:Y:S05]  /*09e0*/  @!P0 BRA `(.L_x_5) ;  /* 0x0000000000088947 */ /* 0x000fea0003800000 */
[----:B------:R0:W5:Y:S01]  /*09f0*/  LD.E R58, desc[UR36][R2.64] ;  /* 0x00000024023a7980 */ /* 0x000162000c101900 */
[----:B------:R-:W-:Y:S05]  /*0a00*/  BRA `(.L_x_6) ;  /* 0x0000000000247947 */ /* 0x000fea0003800000 */
.L_x_5:
[----:B------:R-:W-:Y:S02]  /*0a10*/  ULDC.64 UR4, c[0x0][0x588] ;  /* 0x0001620000047ab9 */ /* 0x000fe40000000a00 */
[----:B------:R-:W-:-:S04]  /*0a20*/  ISETP.NE.U32.AND P0, PT, RZ, UR4, PT ;  /* 0x00000004ff007c0c */ /* 0x000fc8000bf05070 */
[----:B------:R-:W-:-:S13]  /*0a30*/  ISETP.NE.AND.EX P0, PT, RZ, UR5, PT, P0 ;  /* 0x00000005ff007c0c */ /* 0x000fda000bf05300 */
[----:B------:R-:W-:Y:S05]  /*0a40*/  @!P0 BRA `(.L_x_7) ;  /* 0x00000000000c8947 */ /* 0x000fea0003800000 */
[----:B------:R-:W0:Y:S02]  /*0a50*/  LDC.64 R58, c[0x0][0x588] ;  /* 0x00016200ff3a7b82 */ /* 0x000e240000000a00 */
[----:B0-----:R1:W5:Y:S01]  /*0a60*/  LDG.E R58, desc[UR36][R58.64] ;  /* 0x000000243a3a7981 */ /* 0x001362000c1e1900 */
[----:B------:R-:W-:Y:S05]  /*0a70*/  BRA `(.L_x_6) ;  /* 0x0000000000087947 */ /* 0x000fea0003800000 */
.L_x_7:
[----:B------:R-:W-:Y:S02]  /*0a80*/  ULDC UR4, c[0x0][0x580] ;  /* 0x0001600000047ab9 */ /* 0x000fe40000000800 */
[----:B------:R-:W-:-:S07]  /*0a90*/  IMAD.U32 R58, RZ, RZ, UR4 ;  /* 0x00000004ff3a7e24 */ /* 0x000fce000f8e00ff */
.L_x_6:
[----:B------:R-:W-:Y:S02]  /*0aa0*/  ULDC.64 UR4, c[0x0][0x5a0] ;  /* 0x0001680000047ab9 */ /* 0x000fe40000000a00 */
[----:B------:R-:W-:-:S04]  /*0ab0*/  ISETP.NE.U32.AND P0, PT, RZ, UR4, PT ;  /* 0x00000004ff007c0c */ /* 0x000fc8000bf05070 */
[----:B------:R-:W-:-:S13]  /*0ac0*/  ISETP.NE.AND.EX P0, PT, RZ, UR5, PT, P0 ;  /* 0x00000005ff007c0c */ /* 0x000fda000bf05300 */
[----:B------:R-:W-:Y:S05]  /*0ad0*/  @!P0 BRA `(.L_x_8) ;  /* 0x00000000001c8947 */ /* 0x000fea0003800000 */
[----:B0-----:R-:W0:Y:S02]  /*0ae0*/  LDC.64 R2, c[0x0][0x5a0] ;  /* 0x00016800ff027b82 */ /* 0x001e240000000a00 */
[----:B0-----:R-:W2:Y:S02]  /*0af0*/  LDG.E.64 R2, desc[UR36][R2.64] ;  /* 0x0000002402027981 */ /* 0x001ea4000c1e1b00 */
[----:B--2---:R-:W-:-:S04]  /*0b00*/  ISETP.NE.U32.AND P0, PT, R2, RZ, PT ;  /* 0x000000ff0200720c */ /* 0x004fc80003f05070 */
[----:B------:R-:W-:-:S13]  /*0b10*/  ISETP.NE.AND.EX P0, PT, R3, RZ, PT, P0 ;  /* 0x000000ff0300720c */ /* 0x000fda0003f05300 */
[----:B------:R-:W-:Y:S05]  /*0b20*/  @!P0 BRA `(.L_x_8) ;  /* 0x0000000000088947 */ /* 0x000fea0003800000 */
[----:B-1----:R0:W5:Y:S01]  /*0b30*/  LD.E R59, desc[UR36][R2.64] ;  /* 0x00000024023b7980 */ /* 0x002162000c101900 */
[----:B------:R-:W-:Y:S05]  /*0b40*/  BRA `(.L_x_9) ;  /* 0x0000000000247947 */ /* 0x000fea0003800000 */
.L_x_8:
[----:B------:R-:W-:Y:S02]  /*0b50*/  ULDC.64 UR4, c[0x0][0x590] ;  /* 0x0001640000047ab9 */ /* 0x000fe40000000a00 */
[----:B------:R-:W-:-:S04]  /*0b60*/  ISETP.NE.U32.AND P0, PT, RZ, UR4, PT ;  /* 0x00000004ff007c0c */ /* 0x000fc8000bf05070 */
[----:B------:R-:W-:-:S13]  /*0b70*/  ISETP.NE.AND.EX P0, PT, RZ, UR5, PT, P0 ;  /* 0x00000005ff007c0c */ /* 0x000fda000bf05300 */
[----:B------:R-:W-:Y:S05]  /*0b80*/  @!P0 BRA `(.L_x_10) ;  /* 0x00000000000c8947 */ /* 0x000fea0003800000 */
[----:B0-----:R-:W1:Y:S02]  /*0b90*/  LDC.64 R2, c[0x0][0x590] ;  /* 0x00016400ff027b82 */ /* 0x001e640000000a00 */
[----:B-1----:R1:W5:Y:S01]  /*0ba0*/  LDG.E R59, desc[UR36][R2.64] ;  /* 0x00000024023b7981 */ /* 0x002362000c1e1900 */
[----:B------:R-:W-:Y:S05]  /*0bb0*/  BRA `(.L_x_9) ;  /* 0x0000000000087947 */ /* 0x000fea0003800000 */
.L_x_10:
[----:B------:R-:W-:Y:S02]  /*0bc0*/  ULDC UR4, c[0x0][0x584] ;  /* 0x0001610000047ab9 */ /* 0x000fe40000000800 */
[----:B-1----:R-:W-:-:S07]  /*0bd0*/  IMAD.U32 R59, RZ, RZ, UR4 ;  /* 0x00000004ff3b7e24 */ /* 0x002fce000f8e00ff */
.L_x_9:
[----:B01----:R-:W0:Y:S01]  /*0be0*/  LDC R2, c[0x0][0x65c] ;  /* 0x00019700ff027b82 */ /* 0x003e220000000800 */
[----:B------:R-:W-:Y:S01]  /*0bf0*/  ULDC UR6, c[0x0][0x28c] ;  /* 0x0000a30000067ab9 */ /* 0x000fe20000000800 */
[----:B------:R-:W-:Y:S01]  /*0c00*/  ISETP.NE.AND P0, PT, R10, 0x2, PT ;  /* 0x000000020a00780c */ /* 0x000fe20003f05270 */
[----:B------:R-:W-:Y:S01]  /*0c10*/  UIADD3 UR6, UR6, 0x7f, URZ ;  /* 0x0000007f06067890 */ /* 0x000fe2000fffe03f */
[----:B------:R-:W-:Y:S01]  /*0c20*/  IMAD.U32 R10, RZ, RZ, UR12 ;  /* 0x0000000cff0a7e24 */ /* 0x000fe2000f8e00ff */
[----:B------:R-:W-:Y:S01]  /*0c30*/  UMOV UR38, URZ ;  /* 0x0000003f00267c82 */ /* 0x000fe20008000000 */
[----:B------:R-:W-:Y:S01]  /*0c40*/  UMOV UR39, URZ ;  /* 0x0000003f00277c82 */ /* 0x000fe20008000000 */
[----:B------:R-:W-:Y:S01]  /*0c50*/  USHF.R.S32.HI UR7, URZ, 0x1f, UR6 ;  /* 0x0000001f3f077899 */ /* 0x000fe20008011406 */
[----:B------:R-:W-:-:S03]  /*0c60*/  ULDC.64 UR8, c[0x0][0x650] ;  /* 0x0001940000087ab9 */ /* 0x000fc60000000a00 */
[----:B------:R-:W-:-:S04]  /*0c70*/  ULEA.HI UR7, UR7, UR6, URZ, 0x7 ;  /* 0x0000000607077291 */ /* 0x000fc8000f8f383f */
[----:B------:R-:W-:Y:S01]  /*0c80*/  USHF.R.S32.HI UR40, URZ, 0x7, UR7 ;  /* 0x000000073f287899 */ /* 0x000fe20008011407 */
[----:B0-----:R-:W-:-:S13]  /*0c90*/  ISETP.NE.AND P1, PT, R2, 0x1, PT ;  /* 0x000000010200780c */ /* 0x001fda0003f25270 */
[----:B------:R-:W0:Y:S01]  /*0ca0*/  @P1 LDC R17, c[0x0][0x10] ;  /* 0x00000400ff111b82 */ /* 0x000e220000000800 */
[----:B------:R-:W-:Y:S02]  /*0cb0*/  @P1 IMAD.MOV.U32 R7, RZ, RZ, RZ ;  /* 0x000000ffff071224 */ /* 0x000fe400078e00ff */
[----:B------:R-:W-:-:S05]  /*0cc0*/  @P1 IMAD.MOV.U32 R11, RZ, RZ, RZ ;  /* 0x000000ffff0b1224 */ /* 0x000fca00078e00ff */
[----:B------:R-:W1:Y:S01]  /*0cd0*/  @!P1 LDC R3, c[0x0][0xc] ;  /* 0x00000300ff039b82 */ /* 0x000e620000000800 */
[----:B------:R-:W-:Y:S01]  /*0ce0*/  ULDC UR4, c[0x0][0xc] ;  /* 0x0000030000047ab9 */ /* 0x000fe20000000800 */
[----:B------:R-:W-:Y:S02]  /*0cf0*/  ULDC UR5, c[0x0][0x10] ;  /* 0x0000040000057ab9 */ /* 0x000fe40000000800 */
[----:B------:R-:W-:-:S04]  /*0d00*/  UIMAD.WIDE.U32 UR4, UR4, UR5, URZ ;  /* 0x00000005040472a5 */ /* 0x000fc8000f8e003f */
[----:B------:R-:W2:Y:S01]  /*0d10*/  LDC R0, c[0x0][0x14] ;  /* 0x00000500ff007b82 */ /* 0x000ea20000000800 */
[----:B0-----:R-:W-:-:S04]  /*0d20*/  @P1 IMAD.WIDE.U32 R16, R17, UR12, R6 ;  /* 0x0000000c11101c25 */ /* 0x001fc8000f8e0006 */
[----:B------:R-:W-:Y:S02]  /*0d30*/  @P1 IMAD.IADD R17, R17, 0x1, R11 ;  /* 0x0000000111111824 */ /* 0x000fe400078e020b */
[----:B------:R-:W-:Y:S02]  /*0d40*/  IMAD.MOV.U32 R11, RZ, RZ, RZ ;  /* 0x000000ffff0b7224 */ /* 0x000fe400078e00ff */
[----:B-1----:R-:W-:-:S04]  /*0d50*/  @!P1 IMAD.WIDE.U32 R10, R6, R3, R10 ;  /* 0x00000003060a9225 */ /* 0x002fc800078e000a */
[----:B------:R-:W-:Y:S02]  /*0d60*/  @!P1 IMAD.MOV.U32 R16, RZ, RZ, R10 ;  /* 0x000000ffff109224 */ /* 0x000fe400078e000a */
[----:B--2---:R-:W-:-:S04]  /*0d70*/  IMAD.WIDE.U32 R12, R0, UR4, RZ ;  /* 0x00000004000c7c25 */ /* 0x004fc8000f8e00ff */
[----:B------:R-:W-:Y:S01]  /*0d80*/  IMAD R3, R0, UR5, RZ ;  /* 0x0000000500037c24 */ /* 0x000fe2000f8e02ff */
[----:B------:R0:W-:Y:S01]  /*0d90*/  STL.64 [R1], R12 ;  /* 0x0000000c01007387 */ /* 0x0001e20000100a00 */
[----:B------:R-:W-:Y:S02]  /*0da0*/  @!P1 IMAD.MOV.U32 R17, RZ, RZ, R11 ;  /* 0x000000ffff119224 */ /* 0x000fe400078e000b */
[----:B------:R-:W-:Y:S01]  /*0db0*/  IMAD.IADD R0, R13, 0x1, R3 ;  /* 0x000000010d007824 */ /* 0x000fe200078e0203 */
[----:B------:R-:W-:Y:S06]  /*0dc0*/  @P0 BRA `(.L_x_11) ;  /* 0x0000000000200947 */ /* 0x000fec0003800000 */
[----:B------:R-:W-:Y:S01]  /*0dd0*/  UISETP.GE.U32.AND UP0, UPT, UR40, 0x3, UPT ;  /* 0x000000032800788c */ /* 0x000fe2000bf06070 */
[----:B------:R-:W-:Y:S01]  /*0de0*/  IADD3 R16, P0, R16, R12, RZ ;  /* 0x0000000c10107210 */ /* 0x000fe20007f1e0ff */
[----:B------:R-:W-:Y:S01]  /*0df0*/  UIMAD.WIDE.U32 UR4, UR40, -0x55555555, URZ ;  /* 0xaaaaaaab280478a5 */ /* 0x000fe2000f8e003f */
[----:B------:R-:W-:-:S03]  /*0e00*/  UMOV UR39, URZ ;  /* 0x0000003f00277c82 */ /* 0x000fc60008000000 */
[----:B------:R-:W-:Y:S01]  /*0e10*/  USHF.R.U32.HI UR4, URZ, 0x1, UR5 ;  /* 0x000000013f047899 */ /* 0x000fe20008011605 */
[----:B------:R-:W-:-:S03]  /*0e20*/  IMAD.X R17, R0, 0x1, R17, P0 ;  /* 0x0000000100117824 */ /* 0x000fc600000e0611 */
[----:B------:R-:W-:Y:S02]  /*0e30*/  UIMAD UR38, UR4, -0x3, UR40 ;  /* 0xfffffffd042678a4 */ /* 0x000fe4000f8e0228 */
[----:B------:R-:W-:-:S12]  /*0e40*/  @UP0 ULOP3.LUT UR39, UR4, 0x1, URZ, 0xc0, !UPT ;  /* 0x0000000104270892 */ /* 0x000fd8000f8ec03f */
.L_x_11:
[----:B------:R-:W-:Y:S01]  /*0e50*/  ISETP.GE.U32.AND P0, PT, R16, UR8, PT ;  /* 0x0000000810007c0c */ /* 0x000fe2000bf06070 */
[----:B------:R-:W-:Y:S01]  /*0e60*/  IMAD.MOV.U32 R22, RZ, RZ, -0x1 ;  /* 0xffffffffff167424 */ /* 0x000fe200078e00ff */
[----:B------:R-:W-:Y:S01]  /*0e70*/  PRMT R3, RZ, 0x7610, R3 ;  /* 0x00007610ff037816 */ /* 0x000fe20000000003 */
[----:B------:R-:W-:Y:S01]  /*0e80*/  IMAD.MOV.U32 R18, RZ, RZ, -0x1 ;  /* 0xffffffffff127424 */ /* 0x000fe200078e00ff */
[----:B------:R-:W-:Y:S01]  /*0e90*/  ISETP.GE.U32.AND.EX P0, PT, R17, UR9, PT, P0 ;  /* 0x0000000911007c0c */ /* 0x000fe2000bf06100 */
[----:B------:R-:W-:-:S12]  /*0ea0*/  IMAD.MOV.U32 R19, RZ, RZ, -0x1 ;  /* 0xffffffffff137424 */ /* 0x000fd800078e00ff */
[----:B------:R-:W-:Y:S05]  /*0eb0*/  @P0 BRA `(.L_x_12) ;  /* 0x0000000400280947 */ /* 0x000fea0003800000 */
[----:B------:R-:W1:Y:S01]  /*0ec0*/  LDC.64 R26, c[0x0][0x628] ;  /* 0x00018a00ff1a7b82 */ /* 0x000e620000000a00 */
[----:B------:R-:W-:Y:S02]  /*0ed0*/  IMAD.MOV.U32 R10, RZ, RZ, R16 ;  /* 0x000000ffff0a7224 */ /* 0x000fe400078e0010 */
[----:B------:R-:W-:-:S05]  /*0ee0*/  IMAD.MOV.U32 R11, RZ, RZ, R17 ;  /* 0x000000ffff0b7224 */ /* 0x000fca00078e0011 */
[----:B------:R-:W2:Y:S08]  /*0ef0*/  LDC R18, c[0x0][0x630] ;  /* 0x00018c00ff127b82 */ /* 0x000eb00000000800 */
[----:B------:R-:W3:Y:S01]  /*0f00*/  LDC.64 R28, c[0x0][0x620] ;  /* 0x00018800ff1c7b82 */ /* 0x000ee20000000a00 */
[----:B-1----:R-:W-:-:S04]  /*0f10*/  ISETP.NE.U32.AND P0, PT, R26, RZ, PT ;  /* 0x000000ff1a00720c */ /* 0x002fc80003f05070 */
[----:B------:R-:W-:-:S13]  /*0f20*/  ISETP.NE.AND.EX P0, PT, R27, RZ, PT, P0 ;  /* 0x000000ff1b00720c */ /* 0x000fda0003f05300 */
[----:B--23--:R-:W-:Y:S05]  /*0f30*/  @!P0 BRA `(.L_x_13) ;  /* 0x0000000000288947 */ /* 0x00cfea0003800000 */
[----:B------:R-:W1:Y:S02]  /*0f40*/  LDC R3, c[0x0][0x634] ;  /* 0x00018d00ff037b82 */ /* 0x000e640000000800 */
[----:B-1----:R-:W-:-:S05]  /*0f50*/  IADD3 R3, P0, R16, R3, RZ ;  /* 0x0000000310037210 */ /* 0x002fca0007f1e0ff */
[----:B------:R-:W-:-:S04]  /*0f60*/  IMAD.X R19, RZ, RZ, R17, P0 ;  /* 0x000000ffff137224 */ /* 0x000fc800000e0611 */
[----:B------:R-:W-:-:S04]  /*0f70*/  IMAD.WIDE.U32 R10, R19, R26, RZ ;  /* 0x0000001a130a7225 */ /* 0x000fc800078e00ff */
[----:B0-----:R-:W-:-:S04]  /*0f80*/  IMAD.WIDE.U32 R12, P0, R3, R27, R10 ;  /* 0x0000001b030c7225 */ /* 0x001fc8000780000a */
[----:B------:R-:W-:-:S04]  /*0f90*/  IMAD.WIDE.U32 R10, R3, R26, RZ ;  /* 0x0000001a030a7225 */ /* 0x000fc800078e00ff */
[----:B------:R-:W-:Y:S01]  /*0fa0*/  IMAD.X R15, RZ, RZ, RZ, P0 ;  /* 0x000000ffff0f7224 */ /* 0x000fe200000e06ff */
[----:B------:R-:W-:Y:S01]  /*0fb0*/  IADD3 RZ, P0, R11, R12, RZ ;  /* 0x0000000c0bff7210 */ /* 0x000fe20007f1e0ff */
[----:B------:R-:W-:-:S04]  /*0fc0*/  IMAD.MOV.U32 R14, RZ, RZ, R13 ;  /* 0x000000ffff0e7224 */ /* 0x000fc800078e000d */
[----:B------:R-:W-:-:S08]  /*0fd0*/  IMAD.WIDE.U32.X R10, R19, R27, R14, P0 ;  /* 0x0000001b130a7225 */ /* 0x000fd000000e040e */
.L_x_13:
[----:B------:R-:W1:Y:S01]  /*0fe0*/  LDC.64 R32, c[0x0][0x640] ;  /* 0x00019000ff207b82 */ /* 0x000e620000000a00 */
[-CC-:B------:R-:W-:Y:S02]  /*0ff0*/  SHF.R.U64 R30, R10, R18.reuse, R11.reuse ;  /* 0x000000120a1e7219 */ /* 0x180fe4000000120b */
[----:B------:R-:W-:Y:S02]  /*1000*/  SHF.R.U32.HI R3, RZ, R18, R11 ;  /* 0x00000012ff037219 */ /* 0x000fe4000001160b */
[----:B0-----:R-:W-:-:S03]  /*1010*/  IADD3 R13, P0, RZ, -R30, RZ ;  /* 0x8000001eff0d7210 */ /* 0x001fc60007f1e0ff */
[----:B------:R-:W0:Y:S02]  /*1020*/  LDC R14, c[0x0][0x618] ;  /* 0x00018600ff0e7b82 */ /* 0x000e240000000800 */
[----:B------:R-:W-:Y:S02]  /*1030*/  IMAD.X R3, RZ, RZ, ~R3, P0 ;  /* 0x000000ffff037224 */ /* 0x000fe400000e0e03 */
[----:B------:R-:W-:-:S04]  /*1040*/  IMAD.WIDE.U32 R10, R13, R28, R16 ;  /* 0x0000001c0d0a7225 */ /* 0x000fc800078e0010 */
[----:B------:R-:W2:Y:S01]  /*1050*/  LDC R15, c[0x0][0x608] ;  /* 0x00018200ff0f7b82 */ /* 0x000ea20000000800 */
[----:B------:R-:W-:Y:S02]  /*1060*/  IMAD R12, R3, R28, RZ ;  /* 0x0000001c030c7224 */ /* 0x000fe400078e02ff */
[----:B------:R-:W-:Y:S02]  /*1070*/  IMAD.MOV.U32 R28, RZ, RZ, 0x1 ;  /* 0x00000001ff1c7424 */ /* 0x000fe400078e00ff */
[----:B------:R-:W-:Y:S02]  /*1080*/  IMAD R3, R13, R29, R12 ;  /* 0x0000001d0d037224 */ /* 0x000fe400078e020c */
[----:B------:R-:W-:Y:S01]  /*1090*/  IMAD.MOV.U32 R12, RZ, RZ, -0x1 ;  /* 0xffffffffff0c7424 */ /* 0x000fe200078e00ff */
[----:B------:R-:W3:Y:S01]  /*10a0*/  LDC R31, c[0x0][0x658] ;  /* 0x00019600ff1f7b82 */ /* 0x000ee20000000800 */
[----:B------:R-:W-:Y:S01]  /*10b0*/  IMAD.IADD R3, R11, 0x1, R3 ;  /* 0x000000010b037824 */ /* 0x000fe200078e0203 */
[----:B-1----:R-:W-:-:S04]  /*10c0*/  ISETP.NE.U32.AND P0, PT, R32, RZ, PT ;  /* 0x000000ff2000720c */ /* 0x002fc80003f05070 */
[----:B------:R-:W-:Y:S02]  /*10d0*/  ISETP.NE.AND.EX P0, PT, R33, RZ, PT, P0 ;  /* 0x000000ff2100720c */ /* 0x000fe40003f05300 */
[----:B------:R-:W1:Y:S01]  /*10e0*/  LDC R24, c[0x0][0x600] ;  /* 0x00018000ff187b82 */ /* 0x000e620000000800 */
[-CC-:B0-----:R-:W-:Y:S02]  /*10f0*/  SHF.R.U64 R27, R10, R14.reuse, R3.reuse ;  /* 0x0000000e0a1b7219 */ /* 0x181fe40000001203 */
[----:B------:R-:W-:-:S05]  /*1100*/  SHF.R.U32.HI R10, RZ, R14, R3 ;  /* 0x0000000eff0a7219 */ /* 0x000fca0000011603 */
[----:B------:R-:W0:Y:S01]  /*1110*/  LDC R22, c[0x0][0x648] ;  /* 0x00019200ff167b82 */ /* 0x000e220000000800 */
[-CC-:B--2---:R-:W-:Y:S02]  /*1120*/  SHF.R.U64 R35, R27, R15.reuse, R10.reuse ;  /* 0x0000000f1b237219 */ /* 0x184fe4000000120a */
[----:B------:R-:W-:-:S05]  /*1130*/  SHF.R.U32.HI R10, RZ, R15, R10 ;  /* 0x0000000fff0a7219 */ /* 0x000fca000001160a */
[----:B------:R-:W2:Y:S01]  /*1140*/  LDC R26, c[0x0][0x638] ;  /* 0x00018e00ff1a7b82 */ /* 0x000ea20000000800 */
[-CC-:B---3--:R-:W-:Y:S02]  /*1150*/  SHF.R.U64 R34, R35, R31.reuse, R10.reuse ;  /* 0x0000001f23227219 */ /* 0x188fe4000000120a */
[-C--:B------:R-:W-:Y:S02]  /*1160*/  SHF.L.U32 R3, R12, R31.reuse, RZ ;  /* 0x0000001f0c037219 */ /* 0x080fe400000006ff */
[----:B------:R-:W-:Y:S01]  /*1170*/  SHF.R.U32.HI R11, RZ, R31, R10 ;  /* 0x0000001fff0b7219 */ /* 0x000fe2000001160a */
[----:B------:R-:W-:Y:S01]  /*1180*/  IMAD.MOV.U32 R10, RZ, RZ, R34 ;  /* 0x000000ffff0a7224 */ /* 0x000fe200078e0022 */
[----:B------:R-:W-:Y:S01]  /*1190*/  LOP3.LUT R18, RZ, R3, RZ, 0x33, !PT ;  /* 0x00000003ff127212 */ /* 0x000fe200078e33ff */
[----:B------:R-:W3:Y:S01]  /*11a0*/  LDC R29, c[0x0][0x610] ;  /* 0x00018400ff1d7b82 */ /* 0x000ee20000000800 */
[----:B------:R-:W-:Y:S05]  /*11b0*/  @!P0 BRA `(.L_x_14) ;  /* 0x0000000000288947 */ /* 0x000fea0003800000 */
[----:B------:R-:W4:Y:S02]  /*11c0*/  LDC R3, c[0x0][0x64c] ;  /* 0x00019300ff037b82 */ /* 0x000f240000000800 */
[----:B----4-:R-:W-:-:S05]  /*11d0*/  IADD3 R3, P0, R34, R3, RZ ;  /* 0x0000000322037210 */ /* 0x010fca0007f1e0ff */
[----:B------:R-:W-:-:S04]  /*11e0*/  IMAD.X R19, RZ, RZ, R11, P0 ;  /* 0x000000ffff137224 */ /* 0x000fc800000e060b */
[----:B------:R-:W-:-:S04]  /*11f0*/  IMAD.WIDE.U32 R10, R19, R32, RZ ;  /* 0x00000020130a7225 */ /* 0x000fc800078e00ff */
[----:B------:R-:W-:-:S04]  /*1200*/  IMAD.WIDE.U32 R12, P0, R3, R33, R10 ;  /* 0x00000021030c7225 */ /* 0x000fc8000780000a */
[----:B------:R-:W-:-:S04]  /*1210*/  IMAD.WIDE.U32 R10, R3, R32, RZ ;  /* 0x00000020030a7225 */ /* 0x000fc800078e00ff */
[----:B------:R-:W-:Y:S01]  /*1220*/  IMAD.X R15, RZ, RZ, RZ, P0 ;  /* 0x000000ffff0f7224 */ /* 0x000fe200000e06ff */
[----:B------:R-:W-:Y:S01]  /*1230*/  IADD3 RZ, P0, R11, R12, RZ ;  /* 0x0000000c0bff7210 */ /* 0x000fe20007f1e0ff */
[----:B------:R-:W-:-:S04]  /*1240*/  IMAD.MOV.U32 R14, RZ, RZ, R13 ;  /* 0x000000ffff0e7224 */ /* 0x000fc800078e000d */
[----:B------:R-:W-:-:S08]  /*1250*/  IMAD.WIDE.U32.X R10, R19, R33, R14, P0 ;  /* 0x00000021130a7225 */ /* 0x000fd000000e040e */
.L_x_14:
[----:B0-----:R-:W-:Y:S01]  /*1260*/  SHF.R.U64 R7, R10, R22, R11 ;  /* 0x000000160a077219 */ /* 0x001fe2000000120b */
[----:B-1----:R-:W-:Y:S01]  /*1270*/  VIADD R10, R24, 0xffffffff ;  /* 0xffffffff180a7836 */ /* 0x002fe20000000000 */
[----:B------:R-:W-:Y:S01]  /*1280*/  SHF.L.U32 R3, R28, R31, RZ ;  /* 0x0000001f1c037219 */ /* 0x000fe200000006ff */
[----:B------:R-:W-:Y:S01]  /*1290*/  @P1 IMAD R21, R25, R20, R6 ;  /* 0x0000001419151224 */ /* 0x000fe200078e0206 */
[----:B------:R-:W-:Y:S01]  /*12a0*/  LOP3.LUT R18, R35, R18, RZ, 0xc0, !PT ;  /* 0x0000001223127212 */ /* 0x000fe200078ec0ff */
[----:B------:R-:W-:Y:S02]  /*12b0*/  IMAD.MOV R11, RZ, RZ, -R7 ;  /* 0x000000ffff0b7224 */ /* 0x000fe400078e0a07 */
[----:B------:R-:W-:Y:S02]  /*12c0*/  IMAD.MOV.U32 R6, RZ, RZ, 0x1 ;  /* 0x00000001ff067424 */ /* 0x000fe400078e00ff */
[----:B------:R-:W-:Y:S01]  /*12d0*/  IMAD R18, R3, R7, R18 ;  /* 0x0000000703127224 */ /* 0x000fe200078e0212 */
[----:B------:R-:W-:Y:S01]  /*12e0*/  LOP3.LUT R7, R27, R10, RZ, 0xc0, !PT ;  /* 0x0000000a1b077212 */ /* 0x000fe200078ec0ff */
[----:B--2---:R-:W-:-:S02]  /*12f0*/  IMAD R3, R11, R26, R34 ;  /* 0x0000001a0b037224 */ /* 0x004fc400078e0222 */
[----:B---3--:R-:W-:Y:S02]  /*1300*/  IMAD R22, R18, R29, R21 ;  /* 0x0000001d12167224 */ /* 0x008fe400078e0215 */
[----:B------:R-:W-:Y:S01]  /*1310*/  IMAD R7, R3, R24, R7 ;  /* 0x0000001803077224 */ /* 0x000fe200078e0207 */
[----:B------:R-:W-:Y:S01]  /*1320*/  PRMT R3, R6, 0x7610, R3 ;  /* 0x0000761006037816 */ /* 0x000fe20000000003 */
[----:B------:R-:W-:-:S03]  /*1330*/  IMAD.MOV.U32 R19, RZ, RZ, R30 ;  /* 0x000000ffff137224 */ /* 0x000fc600078e001e */
[----:B------:R-:W-:Y:S02]  /*1340*/  SEL R18, R7, R22, !P1 ;  /* 0x0000001607127207 */ /* 0x000fe40004800000 */
[----:B------:R-:W-:-:S07]  /*1350*/  SEL R22, R22, R7, !P1 ;  /* 0x0000000716167207 */ /* 0x000fce0004800000 */
.L_x_12:
[----:B------:R-:W-:Y:S05]  /*1360*/  @!P2 BRA `(.L_x_15) ;  /* 0x00000000000ca947 */ /* 0x000fea0003800000 */
[----:B------:R-:W-:Y:S01]  /*1370*/  UCGABAR_WAIT ;  /* 0x0000000000007dc7 */ /* 0x000fe20008000000 */
[----:B------:R-:W-:Y:S01]  /*1380*/  CCTL.IVALL ;  /* 0x00000000ff00798f */ /* 0x000fe20002000000 */
[----:B------:R-:W-:Y:S05]  /*1390*/  BRA `(.L_x_16) ;  /* 0x0000000000047947 */ /* 0x000fea0003800000 */
.L_x_15:
[----:B------:R-:W-:Y:S06]  /*13a0*/  BAR.SYNC.DEFER_BLOCKING 0x0 ;  /* 0x0000000000007b1d */ /* 0x000fec0000010000 */
.L_x_16:
[----:B------:R-:W-:Y:S05]  /*13b0*/  @!P4 BRA `(.L_x_17) ;  /* 0x0000003800dcc947 */ /* 0x000fea0003800000 */
[----:B------:R-:W-:-:S13]  /*13c0*/  ISETP.GT.U32.AND P0, PT, R36, 0x1, PT ;  /* 0x000000012400780c */ /* 0x000fda0003f04070 */
[----:B------:R-:W-:Y:S05]  /*13d0*/  @P0 EXIT ;  /* 0x000000000000094d */ /* 0x000fea0003800000 */
.L_x_18:
[----:B------:R-:W-:-:S08]  /*13e0*/  NOP ;  /* 0x0000000000007918 */ /* 0x000fd00000000000 */
[----:B------:R-:W1:Y:S02]  /*13f0*/  USETMAXREG.TRY_ALLOC.CTAPOOL UP0, 0xe8 ;  /* 0x000000e8000079c8 */ /* 0x000e640008000600 */
[----:B-1----:R-:W-:-:S13]  /*1400*/  PLOP3.LUT P0, PT, PT, PT, UP0, 0x80, 0x0 ;  /* 0x000000000000781c */ /* 0x002fda0003f0f008 */
[----:B------:R-:W-:Y:S05]  /*1410*/  @!P0 BRA `(.L_x_18) ;  /* 0xfffffffc00f08947 */ /* 0x000fea000383ffff */
[----:B------:R-:W-:-:S13]  /*1420*/  LOP3.LUT P0, RZ, R3, 0xff, RZ, 0xc0, !PT ;  /* 0x000000ff03ff7812 */ /* 0x000fda000780c0ff */
[----:B------:R-:W-:Y:S05]  /*1430*/  @!P0 EXIT ;  /* 0x000000000000894d */ /* 0x000fea0003800000 */
[----:B------:R-:W2:Y:S01]  /*1440*/  LDL.64 R6, [R1] ;  /* 0x0000000001067983 */ /* 0x000ea20000100a00 */
[CC--:B------:R-:W-:Y:S01]  /*1450*/  LEA.HI R3, R8.reuse, R5.reuse, RZ, 0x2 ;  /* 0x0000000508037211 */ /* 0x0c0fe200078f10ff */
[----:B------:R-:W1:Y:S01]  /*1460*/  S2UR UR4, SR_CgaCtaId ;  /* 0x00000000000479c3 */ /* 0x000e620000008800 */
[----:B------:R-:W-:Y:S01]  /*1470*/  LEA.HI R8, R8, R5, RZ, 0x5 ;  /* 0x0000000508087211 */ /* 0x000fe200078f28ff */
[----:B------:R-:W-:Y:S01]  /*1480*/  UMOV UR41, 0x400 ;  /* 0x0000040000297882 */ /* 0x000fe20000000000 */
[----:B------:R-:W-:Y:S01]  /*1490*/  LOP3.LUT R4, R3, 0xfffffffc, RZ, 0xc0, !PT ;  /* 0xfffffffc03047812 */ /* 0x000fe200078ec0ff */
[----:B------:R-:W-:Y:S01]  /*14a0*/  UISETP.LT.AND UP0, UPT, UR40, 0x1, UPT ;  /* 0x000000012800788c */ /* 0x000fe2000bf01270 */
[--C-:B------:R-:W-:Y:S01]  /*14b0*/  SHF.R.S32.HI R60, RZ, 0x2, R3.reuse ;  /* 0x00000002ff3c7819 */ /* 0x100fe20000011403 */
[----:B------:R-:W-:Y:S01]  /*14c0*/  UIADD3 UR5, UR43, -0x1, URZ ;  /* 0xffffffff2b057890 */ /* 0x000fe2000fffe03f */
[----:B------:R-:W-:Y:S01]  /*14d0*/  SHF.R.S32.HI R3, RZ, 0x1f, R3 ;  /* 0x0000001fff037819 */ /* 0x000fe20000011403 */
[----:B------:R-:W3:Y:S01]  /*14e0*/  LDC R66, c[0x0][0x658] ;  /* 0x00019600ff427b82 */ /* 0x000ee20000000800 */
[----:B------:R-:W-:Y:S01]  /*14f0*/  USEL UR42, UR40, 0x1, UP0 ;  /* 0x00000001282a7887 */ /* 0x000fe20008000000 */
[----:B------:R-:W-:Y:S01]  /*1500*/  IMAD.IADD R4, R5, 0x1, -R4 ;  /* 0x0000000105047824 */ /* 0x000fe200078e0a04 */
[----:B------:R-:W-:Y:S01]  /*1510*/  LEA.HI R3, R3, R60, RZ, 0x3 ;  /* 0x0000003c03037211 */ /* 0x000fe200078f18ff */
[----:B------:R-:W-:Y:S01]  /*1520*/  UISETP.NE.AND UP0, UPT, UR5, URZ, UPT ;  /* 0x0000003f0500728c */ /* 0x000fe2000bf05270 */
[----:B------:R-:W-:Y:S01]  /*1530*/  IMAD.MOV.U32 R5, RZ, RZ, 0x1 ;  /* 0x00000001ff057424 */ /* 0x000fe200078e00ff */
[----:B------:R-:W-:Y:S01]  /*1540*/  ULDC UR8, c[0x0][0x284] ;  /* 0x0000a10000087ab9 */ /* 0x000fe20000000800 */
[----:B------:R-:W-:Y:S01]  /*1550*/  LOP3.LUT R3, R3, 0xfffffff8, RZ, 0xc0, !PT ;  /* 0xfffffff803037812 */ /* 0x000fe200078ec0ff */
[----:B------:R-:W4:Y:S01]  /*1560*/  LDC.64 R64, c[0x0][0x5c8] ;  /* 0x00017200ff407b82 */ /* 0x000f220000000a00 */
[----:B------:R-:W-:Y:S01]  /*1570*/  USEL UR7, URZ, 0x1, UP0 ;  /* 0x000000013f077887 */ /* 0x000fe20008000000 */
[----:B------:R-:W-:Y:S01]  /*1580*/  IMAD.SHL.U32 R62, R4, 0x2, RZ ;  /* 0x00000002043e7824 */ /* 0x000fe200078e00ff */
[----:B------:R-:W-:Y:S01]  /*1590*/  LOP3.LUT R74, R23, 0x1, RZ, 0xfc, !PT ;  /* 0x00000001174a7812 */ /* 0x000fe200078efcff */
[----:B------:R-:W-:Y:S01]  /*15a0*/  IMAD.IADD R60, R60, 0x1, -R3 ;  /* 0x000000013c3c7824 */ /* 0x000fe200078e0a03 */
[----:B------:R-:W-:Y:S01]  /*15b0*/  SHF.R.S32.HI R3, RZ, 0x5, R8 ;  /* 0x00000005ff037819 */ /* 0x000fe20000011408 */
[----:B------:R-:W-:Y:S01]  /*15c0*/  USHF.L.U32 UR47, UR40, 0x1, URZ ;  /* 0x00000001282f7899 */ /* 0x000fe2000800063f */
[----:B------:R-:W-:Y:S01]  /*15d0*/  IMAD.U32 R75, RZ, RZ, UR7 ;  /* 0x00000007ff4b7e24 */ /* 0x000fe2000f8e00ff */
[----:B------:R-:W0:Y:S01]  /*15e0*/  LDC R67, c[0x0][0x288] ;  /* 0x0000a200ff437b82 */ /* 0x000e220000000800 */
[--C-:B------:R-:W-:Y:S01]  /*15f0*/  SHF.R.S32.HI R61, RZ, 0x1f, R60.reuse ;  /* 0x0000001fff3d7819 */ /* 0x100fe2000001143c */
[----:B-1----:R-:W-:Y:S01]  /*1600*/  ULEA UR41, UR4, UR41, 0x18 ;  /* 0x0000002904297291 */ /* 0x002fe2000f8ec03f */
[C---:B------:R-:W-:Y:S01]  /*1610*/  IMAD R71, R3.reuse, -0x10, -R60 ;  /* 0xfffffff003477824 */ /* 0x040fe200078e0a3c */
[----:B------:R-:W-:Y:S01]  /*1620*/  USHF.L.U32 UR4, UR5, 0x3, URZ ;  /* 0x0000000305047899 */ /* 0x000fe2000800063f */
[----:B------:R-:W-:Y:S01]  /*1630*/  SHF.R.S32.HI R63, RZ, 0x1f, R62 ;  /* 0x0000001fff3f7819 */ /* 0x000fe2000001143e */
[----:B------:R-:W-:Y:S01]  /*1640*/  IMAD.WIDE R60, R3, 0x10, R60 ;  /* 0x00000010033c7825 */ /* 0x000fe200078e023c */
[----:B------:R-:W-:Y:S01]  /*1650*/  UIADD3 UR5, UR41, 0x100, URZ ;  /* 0x0000010029057890 */ /* 0x000fe2000fffe03f */
[----:B------:R-:W1:Y:S01]  /*1660*/  LDC R69, c[0x0][0x600] ;  /* 0x00018000ff457b82 */ /* 0x000e620000000800 */
[----:B------:R-:W-:Y:S01]  /*1670*/  UIADD3 UR6, UR41, 0xc100, URZ ;  /* 0x0000c10029067890 */ /* 0x000fe2000fffe03f */
[----:B------:R-:W-:Y:S01]  /*1680*/  IMAD.MOV.U32 R3, RZ, RZ, -0x1 ;  /* 0xffffffffff037424 */ /* 0x000fe200078e00ff */
[----:B------:R-:W-:Y:S01]  /*1690*/  USHF.R.U32.HI UR5, URZ, 0x4, UR5 ;  /* 0x000000043f057899 */ /* 0x000fe20008011605 */
[----:B------:R-:W-:Y:S01]  /*16a0*/  VIADD R71, R71, UR8 ;  /* 0x0000000847477c36 */ /* 0x000fe20008000000 */
[----:B------:R-:W-:-:S02]  /*16b0*/  USHF.R.U32.HI UR6, URZ, 0x4, UR6 ;  /* 0x000000043f067899 */ /* 0x000fc40008011606 */
[-C--:B---3--:R-:W-:Y:S01]  /*16c0*/  SHF.L.U32 R3, R3, R66.reuse, RZ ;  /* 0x0000004203037219 */ /* 0x088fe200000006ff */
[----:B------:R-:W-:Y:S01]  /*16d0*/  UIADD3 UR48, UR41, 0x40, URZ ;  /* 0x0000004029307890 */ /* 0x000fe2000fffe03f */
[C---:B----4-:R-:W-:Y:S01]  /*16e0*/  SHF.L.U64.HI R65, R64.reuse, 0x3, R65 ;  /* 0x0000000340417819 */ /* 0x050fe20000010241 */
[----:B------:R-:W-:Y:S01]  /*16f0*/  ULOP3.LUT UR4, UR4, 0x8, URZ, 0xc0, !UPT ;  /* 0x0000000804047892 */ /* 0x000fe2000f8ec03f */
[----:B------:R-:W-:Y:S01]  /*1700*/  SHF.L.U32 R66, R5, R66, RZ ;  /* 0x0000004205427219 */ /* 0x000fe200000006ff */
[----:B------:R-:W-:Y:S01]  /*1710*/  ULOP3.LUT UR5, UR5, 0x3fff, URZ, 0xc0, !UPT ;  /* 0x00003fff05057892 */ /* 0x000fe2000f8ec03f */
[----:B------:R-:W-:Y:S01]  /*1720*/  IMAD.SHL.U32 R64, R64, 0x8, RZ ;  /* 0x0000000840407824 */ /* 0x000fe200078e00ff */
[----:B------:R-:W-:Y:S01]  /*1730*/  ULOP3.LUT UR6, UR6, 0x3fff, URZ, 0xc0, !UPT ;  /* 0x00003fff06067892 */ /* 0x000fe2000f8ec03f */
[----:B------:R-:W-:Y:S01]  /*1740*/  LOP3.LUT R70, RZ, R3, RZ, 0x33, !PT ;  /* 0x00000003ff467212 */ /* 0x000fe200078e33ff */
[----:B0-----:R-:W-:Y:S01]  /*1750*/  IMAD R67, R4, -0x2, R67 ;  /* 0xfffffffe04437824 */ /* 0x001fe200078e0243 */
[----:B------:R-:W-:-:S02]  /*1760*/  UIADD3 UR42, -UR42, UR40, URZ ;  /* 0x000000282a2a7290 */ /* 0x000fc4000fffe13f */
[----:B------:R-:W-:Y:S02]  /*1770*/  ULEA UR43, UR43, UR48, 0x3 ;  /* 0x000000302b2b7291 */ /* 0x000fe4000f8e183f */
[----:B------:R-:W-:Y:S02]  /*1780*/  ULOP3.LUT UR49, UR4, 0x8, URZ, 0x3c, !UPT ;  /* 0x0000000804317892 */ /* 0x000fe4000f8e3c3f */
[----:B------:R-:W-:Y:S01]  /*1790*/  ULOP3.LUT UR44, UR4, 0x18, URZ, 0x3c, !UPT ;  /* 0x00000018042c7892 */ /* 0x000fe2000f8e3c3f */
[----:B-1----:R-:W-:Y:S01]  /*17a0*/  VIADD R69, R69, 0xffffffff ;  /* 0xffffffff45457836 */ /* 0x002fe20000000000 */
[----:B------:R-:W-:Y:S02]  /*17b0*/  ULOP3.LUT UR45, UR5, 0x10000, URZ, 0xfc, !UPT ;  /* 0x00010000052d7892 */ /* 0x000fe4000f8efc3f */
[----:B------:R-:W-:Y:S01]  /*17c0*/  ULOP3.LUT UR46, UR6, 0x10000, URZ, 0xfc, !UPT ;  /* 0x00010000062e7892 */ /* 0x000fe2000f8efc3f */
[----:B--2---:R-:W-:-:S11]  /*17d0*/  SHF.L.U64.HI R68, R6, 0x1, R0 ;  /* 0x0000000106447819 */ /* 0x004fd60000010200 */
.L_x_102:
[----:B------:R-:W-:-:S04]  /*17e0*/  SHF.L.U32 R0, R75, 0x1f, RZ ;  /* 0x0000001f4b007819 */ /* 0x000fc800000006ff */
[----:B------:R-:W0:Y:S02]  /*17f0*/  SYNCS.PHASECHK.TRANS64.TRYWAIT P0, [UR43+-0x8], R0 ;  /* 0xfffff800ff0075a7 */ /* 0x000e24000800016b */
[----:B01-345:R-:W-:Y:S05]  /*1800*/  @!P0 BRA `(.L_x_19) ;  /* 0x0000004800148947 */ /* 0x03bfea0003800000 */
.L_x_123:
[----:B------:R-:W-:Y:S02]  /*1810*/  ULDC UR4, c[0x0][0x28c] ;  /* 0x0000a30000047ab9 */ /* 0x000fe40000000800 */
[----:B------:R-:W-:-:S13]  /*1820*/  ISETP.LT.AND P0, PT, RZ, UR4, PT ;  /* 0x00000004ff007c0c */ /* 0x000fda000bf01270 */
[----:B------:R-:W-:Y:S05]  /*1830*/  @P0 BRA `(.L_x_20) ;  /* 0x0000000000400947 */ /* 0x000fea0003800000 */
[----:B0-----:R-:W-:Y:S01]  /*1840*/  MOV R0, 0x0 ;  /* 0x0000000000007802 */ /* 0x001fe20000000f00 */
[----:B------:R-:W-:Y:S01]  /*1850*/  ULDC.64 UR4, c[0x4][0x68] ;  /* 0x01001a0000047ab9 */ /* 0x000fe20000000a00 */
[----:B------:R-:W-:Y:S01]  /*1860*/  ULDC.64 UR6, c[0x4][0x8] ;  /* 0x0100020000067ab9 */ /* 0x000fe20000000a00 */
[----:B------:R-:W-:Y:S01]  /*1870*/  IMAD.U32 R4, RZ, RZ, UR4 ;  /* 0x00000004ff047e24 */ /* 0x000fe2000f8e00ff */
[----:B------:R0:W1:Y:S01]  /*1880*/  LDC.64 R14, c[0x4][R0] ;  /* 0x01000000000e7b82 */ /* 0x0000620000000a00 */
[----:B------:R-:W-:Y:S01]  /*1890*/  IMAD.U32 R5, RZ, RZ, UR5 ;  /* 0x00000005ff057e24 */ /* 0x000fe2000f8e00ff */
[----:B------:R-:W-:Y:S01]  /*18a0*/  ULDC.64 UR4, c[0x4][0x70] ;  /* 0x01001c0000047ab9 */ /* 0x000fe20000000a00 */
[----:B------:R-:W-:Y:S02]  /*18b0*/  IMAD.U32 R10, RZ, RZ, UR6 ;  /* 0x00000006ff0a7e24 */ /* 0x000fe4000f8e00ff */
[----:B------:R-:W-:Y:S02]  /*18c0*/  IMAD.U32 R6, RZ, RZ, UR4 ;  /* 0x00000004ff067e24 */ /* 0x000fe4000f8e00ff */
[----:B------:R-:W-:-:S02]  /*18d0*/  IMAD.U32 R7, RZ, RZ, UR5 ;  /* 0x00000005ff077e24 */ /* 0x000fc4000f8e00ff */
[----:B------:R-:W-:Y:S02]  /*18e0*/  IMAD.U32 R11, RZ, RZ, UR7 ;  /* 0x00000007ff0b7e24 */ /* 0x000fe4000f8e00ff */
[----:B------:R-:W-:Y:S02]  /*18f0*/  IMAD.MOV.U32 R8, RZ, RZ, 0x1e1 ;  /* 0x000001e1ff087424 */ /* 0x000fe400078e00ff */
[----:B------:R-:W-:Y:S02]  /*1900*/  IMAD.MOV.U32 R12, RZ, RZ, 0x1 ;  /* 0x00000001ff0c7424 */ /* 0x000fe400078e00ff */
[----:B0-----:R-:W-:-:S07]  /*1910*/  IMAD.MOV.U32 R13, RZ, RZ, RZ ;  /* 0x000000ffff0d7224 */ /* 0x001fce00078e00ff */
[----:B------:R-:W-:-:S07]  /*1920*/  LEPC R20, `(.L_x_20) ;  /* 0x000000001014794e */ /* 0x000fce0000000000 */
[----:B-1---5:R-:W-:Y:S05]  /*1930*/  CALL.ABS.NOINC R14 ;  /* 0x000000000e007343 */ /* 0x022fea0003c00000 */
.L_x_20:
[----:B------:R-:W-:-:S13]  /*1940*/  ISETP.NE.AND P0, PT, R74, 0x3, PT ;  /* 0x000000034a00780c */ /* 0x000fda0003f05270 */
[----:B------:R-:W-:Y:S05]  /*1950*/  @!P0 BRA `(.L_x_21) ;  /* 0x0000000000048947 */ /* 0x000fea0003800000 */
[----:B------:R-:W-:Y:S01]  /*1960*/  BPT.TRAP 0x1 ;  /* 0x000000040000795c */ /* 0x000fe20000300000 */
.L_x_21:
[----:B0-----:R-:W-:Y:S02]  /*1970*/  IMAD.U32 R3, RZ, RZ, UR38 ;  /* 0x00000026ff037e24 */ /* 0x001fe4000f8e00ff */
[----:B------:R-:W-:-:S03]  /*1980*/  IMAD.U32 R0, RZ, RZ, UR39 ;  /* 0x00000027ff007e24 */ /* 0x000fc6000f8e00ff */
[----:B------:R-:W-:Y:S02]  /*1990*/  LEA R3, R3, UR41, 0x3 ;  /* 0x0000002903037c11 */ /* 0x000fe4000f8e18ff */
[----:B------:R-:W-:-:S04]  /*19a0*/  SHF.L.U32 R0, R0, 0x1f, RZ ;  /* 0x0000001f00007819 */ /* 0x000fc800000006ff */
[----:B------:R0:W1:Y:S01]  /*19b0*/  SYNCS.PHASECHK.TRANS64.TRYWAIT P1, [R3+URZ], R0 ;  /* 0x00000000030075a7 */ /* 0x000062000802017f */
[----:B------:R-:W-:Y:S05]  /*19c0*/  @!P0 BRA `(.L_x_22) ;  /* 0x0000000000048947 */ /* 0x000fea0003800000 */
[----:B------:R-:W-:Y:S01]  /*19d0*/  BPT.TRAP 0x1 ;  /* 0x000000040000795c */ /* 0x000fe20000300000 */
.L_x_22:
[----:B-1----:R-:W-:Y:S05]  /*19e0*/  @P1 BRA `(.L_x_23) ;  /* 0x0000000000081947 */ /* 0x002fea0003800000 */
[----:B------:R-:W1:Y:S02]  /*19f0*/  SYNCS.PHASECHK.TRANS64.TRYWAIT P1, [R3+URZ], R0 ;  /* 0x00000000030075a7 */ /* 0x000e64000802017f */
[----:B-1----:R-:W-:Y:S05]  /*1a00*/  @!P1 BRA `(.L_x_24) ;  /* 0x0000004400ac9947 */ /* 0x002fea0003800000 */
.L_x_23:
[----:B------:R-:W-:Y:S05]  /*1a10*/  WARPSYNC.ALL ;  /* 0x0000000000007948 */ /* 0x000fea0003800000 */
[----:B------:R-:W-:Y:S01]  /*1a20*/  ULEA UR8, UR38, UR45, 0xa ;  /* 0x0000002d26087291 */ /* 0x000fe2000f8e503f */
[----:B------:R-:W-:Y:S01]  /*1a30*/  WARPGROUP.ARRIVE ;  /* 0x00000000000079c5 */ /* 0x000fe20000000000 */
[----:B------:R-:W-:Y:S01]  /*1a40*/  ULEA UR9, UR38, UR46, 0xa ;  /* 0x0000002e26097291 */ /* 0x000fe2000f8e503f */
[----:B01----:R-:W-:Y:S01]  /*1a50*/  IMAD.U32 R0, RZ, RZ, UR42 ;  /* 0x0000002aff007e24 */ /* 0x003fe2000f8e00ff */
[----:B------:R-:W-:Y:S01]  /*1a60*/  UMOV UR5, 0x40000040 ;  /* 0x4000004000057882 */ /* 0x000fe20000000000 */
[----:B------:R-:W-:-:S02]  /*1a70*/  UMOV UR7, 0x40000040 ;  /* 0x4000004000077882 */ /* 0x000fc40000000000 */
[----:B------:R-:W-:Y:S01]  /*1a80*/  UMOV UR4, UR8 ;  /* 0x0000000800047c82 */ /* 0x000fe20008000000 */
[----:B------:R-:W-:Y:S01]  /*1a90*/  ISETP.GE.AND P1, PT, R0, 0x1, PT ;  /* 0x000000010000780c */ /* 0x000fe20003f26270 */
[----:B------:R-:W-:Y:S02]  /*1aa0*/  UMOV UR6, UR9 ;  /* 0x0000000900067c82 */ /* 0x000fe40008000000 */
[----:B------:R-:W-:Y:S01]  /*1ab0*/  HGMMA.64x64x16.F32 R24, gdesc[UR4], RZ, !UPT, gsb0 ;  /* 0x00e00000041879f0 */ /* 0x000fe2000c0008ff */
[----:B------:R-:W-:Y:S02]  /*1ac0*/  UIADD3 UR4, UR8, 0x2, URZ ;  /* 0x0000000208047890 */ /* 0x000fe4000fffe03f */
[----:B------:R-:W-:Y:S01]  /*1ad0*/  UIADD3 UR6, UR9, 0x2, URZ ;  /* 0x0000000209067890 */ /* 0x000fe2000fffe03f */
[----:B------:R-:W-:Y:S01]  /*1ae0*/  UMOV UR5, 0x40000040 ;  /* 0x4000004000057882 */ /* 0x000fe20000000000 */
[----:B------:R-:W-:Y:S01]  /*1af0*/  UMOV UR7, 0x40000040 ;  /* 0x4000004000077882 */ /* 0x000fe20000000000 */
[----:B------:R-:W-:-:S02]  /*1b00*/  WARPGROUP.DEPBAR.LE gsb0, 0x0 ;  /* 0x00008000000079c5 */ /* 0x000fc40000010000 */
[----:B------:R-:W-:-:S06]  /*1b10*/  WARPGROUP.ARRIVE ;  /* 0x00000000000079c5 */ /* 0x000fcc0000000000 */
[----:B------:R-:W-:Y:S01]  /*1b20*/  HGMMA.64x64x16.F32 R24, gdesc[UR4], R24, gsb0 ;  /* 0x00e00000041879f0 */ /* 0x000fe20008000818 */
[----:B------:R-:W-:Y:S02]  /*1b30*/  UIADD3 UR4, UR8, 0x4, URZ ;  /* 0x0000000408047890 */ /* 0x000fe4000fffe03f */
[----:B------:R-:W-:Y:S01]  /*1b40*/  UIADD3 UR6, UR9, 0x4, URZ ;  /* 0x0000000409067890 */ /* 0x000fe2000fffe03f */
[----:B------:R-:W-:Y:S01]  /*1b50*/  UMOV UR5, 0x40000040 ;  /* 0x4000004000057882 */ /* 0x000fe20000000000 */
[----:B------:R-:W-:Y:S01]  /*1b60*/  UMOV UR7, 0x40000040 ;  /* 0x4000004000077882 */ /* 0x000fe20000000000 */
[----:B------:R-:W-:Y:S02]  /*1b70*/  WARPGROUP.DEPBAR.LE gsb0, 0x0 ;  /* 0x00008000000079c5 */ /* 0x000fe40000010000 */
        /* <DEDUP_REMOVED lines=36> */
[----:B------:R-:W-:Y:S03]  /*1dc0*/  HGMMA.64x64x16.F32 R24, gdesc[UR4], R24, gsb0 ;  /* 0x00e00000041879f0 */ /* 0x000fe60008000818 */
[----:B------:R-:W-:Y:S02]  /*1dd0*/  WARPGROUP.DEPBAR.LE gsb0, 0x0 ;  /* 0x00008000000079c5 */ /* 0x000fe40000010000 */
[----:B------:R-:W-:Y:S05]  /*1de0*/  @!P1 BRA `(.L_x_25) ;  /* 0x0000000400849947 */ /* 0x000fea0003800000 */
[----:B------:R-:W-:Y:S01]  /*1df0*/  UIADD3 UR8, UR38, 0x1, URZ ;  /* 0x0000000126087890 */ /* 0x000fe2000fffe03f */
[----:B------:R-:W-:Y:S02]  /*1e00*/  IMAD.U32 R0, RZ, RZ, UR42 ;  /* 0x0000002aff007e24 */ /* 0x000fe4000f8e00ff */
[----:B------:R-:W-:Y:S01]  /*1e10*/  IMAD.U32 R3, RZ, RZ, UR38 ;  /* 0x00000026ff037e24 */ /* 0x000fe2000f8e00ff */
[----:B------:R-:W-:-:S04]  /*1e20*/  UISETP.NE.AND UP0, UPT, UR8, 0x3, UPT ;  /* 0x000000030800788c */ /* 0x000fc8000bf05270 */
[----:B------:R-:W-:Y:S02]  /*1e30*/  USEL UR4, URZ, 0x1, UP0 ;  /* 0x000000013f047887 */ /* 0x000fe40008000000 */
[----:B------:R-:W-:Y:S02]  /*1e40*/  USEL UR8, UR8, URZ, UP0 ;  /* 0x0000003f08087287 */ /* 0x000fe40008000000 */
[----:B------:R-:W-:-:S06]  /*1e50*/  ULOP3.LUT UR4, UR39, UR4, URZ, 0x3c, !UPT ;  /* 0x0000000427047292 */ /* 0x000fcc000f8e3c3f */
[----:B------:R-:W-:-:S07]  /*1e60*/  IMAD.U32 R6, RZ, RZ, UR4 ;  /* 0x00000004ff067e24 */ /* 0x000fce000f8e00ff */
.L_x_32:
[----:B------:R-:W-:Y:S05]  /*1e70*/  @!P0 BRA `(.L_x_26) ;  /* 0x0000000000048947 */ /* 0x000fea0003800000 */
[----:B------:R-:W-:Y:S01]  /*1e80*/  BPT.TRAP 0x1 ;  /* 0x000000040000795c */ /* 0x000fe20000300000 */
.L_x_26:
[----:B------:R-:W-:Y:S01]  /*1e90*/  ULEA UR4, UR8, UR41, 0x3 ;  /* 0x0000002908047291 */ /* 0x000fe2000f8e183f */
[----:B------:R-:W-:-:S08]  /*1ea0*/  SHF.L.U32 R4, R6, 0x1f, RZ ;  /* 0x0000001f06047819 */ /* 0x000fd000000006ff */
[----:B------:R0:W1:Y:S01]  /*1eb0*/  SYNCS.PHASECHK.TRANS64.TRYWAIT P1, [UR4], R4 ;  /* 0x00000004ff0075a7 */ /* 0x0000620008020144 */
[----:B------:R-:W-:Y:S05]  /*1ec0*/  @!P0 BRA `(.L_x_27) ;  /* 0x0000000000048947 */ /* 0x000fea0003800000 */
[----:B------:R-:W-:Y:S01]  /*1ed0*/  BPT.TRAP 0x1 ;  /* 0x000000040000795c */ /* 0x000fe20000300000 */
.L_x_27:
[----:B-1----:R-:W-:Y:S05]  /*1ee0*/  @P1 BRA `(.L_x_28) ;  /* 0x0000000000081947 */ /* 0x002fea0003800000 */
[----:B------:R-:W1:Y:S02]  /*1ef0*/  SYNCS.PHASECHK.TRANS64.TRYWAIT P1, [UR4], R4 ;  /* 0x00000004ff0075a7 */ /* 0x000e640008020144 */
[----:B-1----:R-:W-:Y:S05]  /*1f00*/  @!P1 BRA `(.L_x_29) ;  /* 0x0000004000809947 */ /* 0x002fea0003800000 */
.L_x_28:
[----:B------:R-:W-:Y:S01]  /*1f10*/  ULEA UR9, UR8, UR45, 0xa ;  /* 0x0000002d08097291 */ /* 0x000fe2000f8e503f */
[----:B------:R-:W-:Y:S01]  /*1f20*/  WARPGROUP.ARRIVE ;  /* 0x00000000000079c5 */ /* 0x000fe20000000000 */
[----:B------:R-:W-:Y:S01]  /*1f30*/  ULEA UR10, UR8, UR46, 0xa ;  /* 0x0000002e080a7291 */ /* 0x000fe2000f8e503f */
[----:B------:R-:W-:Y:S01]  /*1f40*/  UMOV UR5, 0x40000040 ;  /* 0x4000004000057882 */ /* 0x000fe20000000000 */
[----:B------:R-:W-:-:S03]  /*1f50*/  UMOV UR7, 0x40000040 ;  /* 0x4000004000077882 */ /* 0x000fc60000000000 */
[----:B------:R-:W-:Y:S02]  /*1f60*/  UMOV UR4, UR9 ;  /* 0x0000000900047c82 */ /* 0x000fe40008000000 */
[----:B------:R-:W-:Y:S02]  /*1f70*/  UMOV UR6, UR10 ;  /* 0x0000000a00067c82 */ /* 0x000fe40008000000 */
[----:B------:R-:W-:Y:S01]  /*1f80*/  HGMMA.64x64x16.F32 R24, gdesc[UR4], R24, gsb0 ;  /* 0x00e00000041879f0 */ /* 0x000fe20008000818 */
        /* <DEDUP_REMOVED lines=51> */
[----:B------:R-:W-:Y:S01]  /*22c0*/  BPT.TRAP 0x1 ;  /* 0x000000040000795c */ /* 0x000fe20000300000 */
.L_x_30:
[----:B------:R-:W-:-:S13]  /*22d0*/  ISETP.NE.AND P1, PT, R57, RZ, PT ;  /* 0x000000ff3900720c */ /* 0x000fda0003f25270 */
[----:B01----:R-:W-:-:S05]  /*22e0*/  @P1 LEA R4, R3, UR41, 0x3 ;  /* 0x0000002903041c11 */ /* 0x003fca000f8e18ff */
[----:B------:R-:W-:-:S05]  /*22f0*/  @P1 VIADD R5, R4, 0x18 ;  /* 0x0000001804051836 */ /* 0x000fca0000000000 */
[----:B------:R-:W-:-:S04]  /*2300*/  @P1 PRMT R5, R56, 0x654, R5 ;  /* 0x0000065438051816 */ /* 0x000fc80000000005 */
[----:B------:R0:W-:Y:S01]  /*2310*/  @P1 SYNCS.ARRIVE.TRANS64.RED.A1T0 RZ, [R5+URZ], RZ ;  /* 0x000000ff05ff19a7 */ /* 0x0001e2000810043f */
[----:B------:R-:W-:-:S13]  /*2320*/  ISETP.GT.U32.AND P1, PT, R23, 0x1, PT ;  /* 0x000000011700780c */ /* 0x000fda0003f24070 */
[----:B0-----:R-:W-:Y:S05]  /*2330*/  @P1 BRA `(.L_x_31) ;  /* 0x0000000000041947 */ /* 0x001fea0003800000 */
[----:B------:R-:W-:Y:S01]  /*2340*/  BPT.TRAP 0x1 ;  /* 0x000000040000795c */ /* 0x000fe20000300000 */
.L_x_31:
[----:B------:R-:W-:Y:S01]  /*2350*/  UIADD3 UR8, UR8, 0x1, URZ ;  /* 0x0000000108087890 */ /* 0x000fe2000fffe03f */
[C---:B------:R-:W-:Y:S01]  /*2360*/  ISETP.GT.AND P2, PT, R0.reuse, 0x1, PT ;  /* 0x000000010000780c */ /* 0x040fe20003f44270 */
[----:B------:R-:W-:Y:S02]  /*2370*/  VIADD R3, R3, 0x1 ;  /* 0x0000000103037836 */ /* 0x000fe40000000000 */
[----:B------:R-:W-:Y:S01]  /*2380*/  UISETP.NE.AND UP0, UPT, UR8, 0x3, UPT ;  /* 0x000000030800788c */ /* 0x000fe2000bf05270 */
[----:B------:R-:W-:Y:S02]  /*2390*/  VIADD R0, R0, 0xffffffff ;  /* 0xffffffff00007836 */ /* 0x000fe40000000000 */
[C---:B------:R-:W-:Y:S01]  /*23a0*/  ISETP.NE.AND P1, PT, R3.reuse, 0x3, PT ;  /* 0x000000030300780c */ /* 0x040fe20003f25270 */
[----:B------:R-:W-:Y:S02]  /*23b0*/  USEL UR4, URZ, 0x1, UP0 ;  /* 0x000000013f047887 */ /* 0x000fe40008000000 */
[----:B------:R-:W-:Y:S01]  /*23c0*/  USEL UR8, UR8, URZ, UP0 ;  /* 0x0000003f08087287 */ /* 0x000fe20008000000 */
[----:B------:R-:W-:-:S03]  /*23d0*/  SEL R3, R3, RZ, P1 ;  /* 0x000000ff03037207 */ /* 0x000fc60000800000 */
[----:B------:R-:W-:Y:S01]  /*23e0*/  LOP3.LUT R6, R6, UR4, RZ, 0x3c, !PT ;  /* 0x0000000406067c12 */ /* 0x000fe2000f8e3cff */
[----:B------:R-:W-:Y:S07]  /*23f0*/  @P2 BRA `(.L_x_32) ;  /* 0xfffffff8009c2947 */ /* 0x000fee000383ffff */
.L_x_25:
[----:B------:R-:W0:Y:S01]  /*2400*/  LDC R0, c[0x0][0x28c] ;  /* 0x0000a300ff007b82 */ /* 0x000e220000000800 */
[----:B------:R-:W-:-:S04]  /*2410*/  IMAD.U32 R3, RZ, RZ, UR49 ;  /* 0x00000031ff037e24 */ /* 0x000fc8000f8e00ff */
[----:B------:R1:W-:Y:S01]  /*2420*/  SYNCS.ARRIVE.TRANS64.A1T0 RZ, [R3+UR48], RZ ;  /* 0x000000ff03ff79a7 */ /* 0x0003e20008100030 */
[----:B0-----:R-:W-:-:S13]  /*2430*/  ISETP.GE.AND P1, PT, R0, 0x1, PT ;  /* 0x000000010000780c */ /* 0x001fda0003f26270 */
[----:B-1----:R-:W-:Y:S05]  /*2440*/  @!P1 BRA `(.L_x_33) ;  /* 0x0000000000449947 */ /* 0x002fea0003800000 */
[----:B------:R-:W-:Y:S05]  /*2450*/  @!P0 BRA `(.L_x_34) ;  /* 0x0000000000048947 */ /* 0x000fea0003800000 */
[----:B------:R-:W-:Y:S01]  /*2460*/  BPT.TRAP 0x1 ;  /* 0x000000040000795c */ /* 0x000fe20000300000 */
.L_x_34:
[----:B------:R-:W-:-:S13]  /*2470*/  ISETP.NE.AND P0, PT, R57, RZ, PT ;  /* 0x000000ff3900720c */ /* 0x000fda0003f05270 */
[----:B------:R-:W-:-:S05]  /*2480*/  VOTEU.ANY UP0, P0 ;  /* 0x00000000003f7886 */ /* 0x000fca0000000100 */
[----:B------:R-:W-:-:S06]  /*2490*/  @UP0 UIADD3 UR4, UR38, UR42, URZ ;  /* 0x0000002a26040290 */ /* 0x000fcc000fffe03f */
[----:B------:R-:W-:Y:S02]  /*24a0*/  IMAD.U32 R4, RZ, RZ, UR4 ;  /* 0x00000004ff047e24 */ /* 0x000fe4000f8e00ff */
[----:B------:R-:W-:Y:S02]  /*24b0*/  IMAD.U32 R3, RZ, RZ, UR4 ;  /* 0x00000004ff037e24 */ /* 0x000fe4000f8e00ff */
[----:B------:R-:W-:-:S05]  /*24c0*/  @P0 IMAD.WIDE.U32 R4, R4, -0x55555555, RZ ;  /* 0xaaaaaaab04040825 */ /* 0x000fca00078e00ff */
[----:B------:R-:W-:-:S05]  /*24d0*/  @P0 SHF.R.U32.HI R0, RZ, 0x1, R5 ;  /* 0x00000001ff000819 */ /* 0x000fca0000011605 */
[----:B------:R-:W-:-:S05]  /*24e0*/  @P0 IMAD R0, R0, -0x3, R3 ;  /* 0xfffffffd00000824 */ /* 0x000fca00078e0203 */
[----:B------:R-:W-:-:S05]  /*24f0*/  @P0 LEA R0, R0, UR41, 0x3 ;  /* 0x0000002900000c11 */ /* 0x000fca000f8e18ff */
[----:B------:R-:W-:-:S05]  /*2500*/  @P0 VIADD R3, R0, 0x18 ;  /* 0x0000001800030836 */ /* 0x000fca0000000000 */
[----:B------:R-:W-:-:S04]  /*2510*/  @P0 PRMT R3, R56, 0x654, R3 ;  /* 0x0000065438030816 */ /* 0x000fc80000000003 */
[----:B------:R0:W-:Y:S01]  /*2520*/  @P0 SYNCS.ARRIVE.TRANS64.RED.A1T0 RZ, [R3+URZ], RZ ;  /* 0x000000ff03ff09a7 */ /* 0x0001e2000810043f */
[----:B------:R-:W-:-:S13]  /*2530*/  ISETP.GT.U32.AND P0, PT, R23, 0x1, PT ;  /* 0x000000011700780c */ /* 0x000fda0003f04070 */
[----:B0-----:R-:W-:Y:S05]  /*2540*/  @P0 BRA `(.L_x_33) ;  /* 0x0000000000040947 */ /* 0x001fea0003800000 */
[----:B------:R-:W-:Y:S01]  /*2550*/  BPT.TRAP 0x1 ;  /* 0x000000040000795c */ /* 0x000fe20000300000 */
.L_x_33:
[----:B------:R-:W-:Y:S01]  /*2560*/  SHF.L.U32 R0, R75, 0x1f, RZ ;  /* 0x0000001f4b007819 */ /* 0x000fe200000006ff */
[----:B------:R-:W-:Y:S01]  /*2570*/  UIADD3 UR38, UR38, UR47, URZ ;  /* 0x0000002f26267290 */ /* 0x000fe2000fffe03f */
[----:B------:R-:W-:Y:S01]  /*2580*/  SHF.R.S32.HI R9, RZ, 0x1f, R19 ;  /* 0x0000001fff097819 */ /* 0x000fe20000011413 */
[----:B------:R-:W-:Y:S01]  /*2590*/  UISETP.GE.U32.AND UP1, UPT, UR47, 0x3, UPT ;  /* 0x000000032f00788c */ /* 0x000fe2000bf26070 */
[----:B------:R-:W0:Y:S01]  /*25a0*/  SYNCS.PHASECHK.TRANS64.TRYWAIT P0, [UR43+0x8], R0 ;  /* 0x00000800ff0075a7 */ /* 0x000e22000800016b */
[----:B------:R-:W-:-:S04]  /*25b0*/  UISETP.GT.U32.AND UP0, UPT, UR38, 0x2, UPT ;  /* 0x000000022600788c */ /* 0x000fc8000bf04070 */
[----:B------:R-:W-:-:S04]  /*25c0*/  UISETP.LT.U32.AND UP0, UPT, UR47, 0x3, UP0 ;  /* 0x000000032f00788c */ /* 0x000fc80008701070 */
[----:B------:R-:W-:Y:S02]  /*25d0*/  USEL UR6, URZ, 0x1, !UP0 ;  /* 0x000000013f067887 */ /* 0x000fe4000c000000 */
[----:B------:R-:W-:Y:S02]  /*25e0*/  @UP1 UIMAD.WIDE.U32 UR4, UR38, -0x55555555, URZ ;  /* 0xaaaaaaab260418a5 */ /* 0x000fe4000f8e003f */
[----:B------:R-:W-:Y:S02]  /*25f0*/  ULOP3.LUT UR39, UR39, UR6, URZ, 0x3c, !UPT ;  /* 0x0000000627277292 */ /* 0x000fe4000f8e3c3f */
[----:B------:R-:W-:-:S04]  /*2600*/  @UP1 USHF.R.U32.HI UR4, URZ, 0x1, UR5 ;  /* 0x000000013f041899 */ /* 0x000fc80008011605 */
[----:B------:R-:W-:Y:S01]  /*2610*/  @UP1 ULOP3.LUT UR39, UR39, 0x1, UR4, 0x78, !UPT ;  /* 0x0000000127271892 */ /* 0x000fe2000f8e7804 */
[----:B0-----:R-:W-:Y:S11]  /*2620*/  @!P0 BRA `(.L_x_35) ;  /* 0x0000003800d08947 */ /* 0x001ff60003800000 */
.L_x_124:
[----:B------:R-:W-:Y:S01]  /*2630*/  ULDC.64 UR4, c[0x0][0x5d0] ;  /* 0x0001740000047ab9 */ /* 0x000fe20000000a00 */
[----:B------:R-:W-:Y:S01]  /*2640*/  ULDC UR6, c[0x0][0x284] ;  /* 0x0000a10000067ab9 */ /* 0x000fe20000000800 */
[----:B0-----:R-:W-:Y:S02]  /*2650*/  IMAD R0, R9, UR4, RZ ;  /* 0x0000000409007c24 */ /* 0x001fe4000f8e02ff */
[----:B------:R-:W-:Y:S02]  /*2660*/  IMAD.SHL.U32 R12, R18, 0x40, RZ ;  /* 0x00000040120c7824 */ /* 0x000fe400078e00ff */
[C---:B------:R-:W-:Y:S02]  /*2670*/  IMAD R3, R19.reuse, UR5, R0 ;  /* 0x0000000513037c24 */ /* 0x040fe4000f8e0200 */
[----:B------:R-:W-:Y:S01]  /*2680*/  IMAD.SHL.U32 R0, R22, 0x40, RZ ;  /* 0x0000004016007824 */ /* 0x000fe200078e00ff */
[----:B------:R-:W-:Y:S01]  /*2690*/  SHF.R.S32.HI R13, RZ, 0x1f, R12 ;  /* 0x0000001fff0d7819 */ /* 0x000fe2000001140c */
[----:B------:R-:W-:Y:S01]  /*26a0*/  IMAD.WIDE.U32 R4, R19, UR4, R62 ;  /* 0x0000000413047c25 */ /* 0x000fe2000f8e003e */
[----:B------:R-:W-:-:S02]  /*26b0*/  ULDC.64 UR4, c[0x0][0x5c8] ;  /* 0x0001720000047ab9 */ /* 0x000fc40000000a00 */
[----:B------:R-:W-:Y:S01]  /*26c0*/  ISETP.GE.AND P0, PT, R0, UR6, PT ;  /* 0x0000000600007c0c */ /* 0x000fe2000bf06270 */
[----:B------:R-:W-:Y:S01]  /*26d0*/  ULDC UR6, c[0x0][0x288] ;  /* 0x0000a20000067ab9 */ /* 0x000fe20000000800 */
[----:B------:R-:W-:Y:S01]  /*26e0*/  IADD3 R4, P1, R12, R4, RZ ;  /* 0x000000040c047210 */ /* 0x000fe20007f3e0ff */
[----:B------:R-:W-:Y:S01]  /*26f0*/  IMAD.WIDE R20, R22, 0x40, R60 ;  /* 0x0000004016147825 */ /* 0x000fe200078e023c */
[----:B------:R-:W-:Y:S02]  /*2700*/  ISETP.GE.OR P0, PT, R12, UR6, P0 ;  /* 0x000000060c007c0c */ /* 0x000fe40008706670 */
[----:B------:R-:W-:Y:S01]  /*2710*/  IADD3.X R5, R13, R5, R3, P1, !PT ;  /* 0x000000050d057210 */ /* 0x000fe20000ffe403 */
[----:B------:R-:W-:-:S04]  /*2720*/  IMAD R7, R21, UR4, RZ ;  /* 0x0000000415077c24 */ /* 0x000fc8000f8e02ff */
[C---:B------:R-:W-:Y:S02]  /*2730*/  IMAD R7, R20.reuse, UR5, R7 ;  /* 0x0000000514077c24 */ /* 0x040fe4000f8e0207 */
[----:B------:R-:W-:-:S04]  /*2740*/  IMAD.WIDE.U32 R72, R20, UR4, R4 ;  /* 0x0000000414487c25 */ /* 0x000fc8000f8e0004 */
[----:B------:R-:W-:Y:S05]  /*2750*/  @P0 BRA `(.L_x_36) ;  /* 0x0000002000580947 */ /* 0x000fea0003800000 */
[----:B-----5:R-:W-:Y:S01]  /*2760*/  FSETP.NEU.AND P0, PT, R59, RZ, PT ;  /* 0x000000ff3b00720b */ /* 0x020fe20003f0d000 */
[----:B------:R-:W-:Y:S01]  /*2770*/  IMAD.IADD R18, R67, 0x1, -R12 ;  /* 0x0000000143127824 */ /* 0x000fe200078e0a0c */
[----:B------:R-:W-:Y:S01]  /*2780*/  BSSY B0, `(.L_x_36) ;  /* 0x0000213000007945 */ /* 0x000fe20003800000 */
[----:B------:R-:W-:Y:S02]  /*2790*/  IMAD.IADD R0, R71, 0x1, -R0 ;  /* 0x0000000147007824 */ /* 0x000fe400078e0a00 */
[----:B------:R-:W-:Y:S01]  /*27a0*/  IMAD.IADD R7, R73, 0x1, R7 ;  /* 0x0000000149077824 */ /* 0x000fe200078e0207 */
[----:B------:R-:W-:-:S04]  /*27b0*/  ISETP.GT.AND P2, PT, R18, RZ, PT ;  /* 0x000000ff1200720c */ /* 0x000fc80003f44270 */
[----:B------:R-:W-:-:S03]  /*27c0*/  ISETP.GT.AND P1, PT, R0, RZ, P2 ;  /* 0x000000ff0000720c */ /* 0x000fc60001724270 */
[----:B------:R-:W-:Y:S10]  /*27d0*/  @!P0 BRA `(.L_x_37) ;  /* 0x0000001400dc8947 */ /* 0x000ff40003800000 */
[----:B------:R-:W0:Y:S01]  /*27e0*/  LDC.64 R76, c[0x0][0x5b8] ;  /* 0x00016e00ff4c7b82 */ /* 0x000e220000000a00 */
[----:B------:R-:W-:-:S07]  /*27f0*/  ULDC.64 UR4, c[0x0][0x5c0] ;  /* 0x0001700000047ab9 */ /* 0x000fce0000000a00 */
[----:B------:R-:W1:Y:S08]  /*2800*/  LDC.64 R78, c[0x0][0x5b0] ;  /* 0x00016c00ff4e7b82 */ /* 0x000e700000000a00 */
[----:B------:R-:W2:Y:S01]  /*2810*/  LDC.64 R80, c[0x0][0x5a8] ;  /* 0x00016a00ff507b82 */ /* 0x000ea20000000a00 */
[-C--:B0-----:R-:W-:Y:S02]  /*2820*/  IMAD R6, R9, R76.reuse, RZ ;  /* 0x0000004c09067224 */ /* 0x081fe400078e02ff */
[----:B------:R-:W-:-:S04]  /*2830*/  IMAD.WIDE.U32 R4, R19, R76, R62 ;  /* 0x0000004c13047225 */ /* 0x000fc800078e003e */
[----:B------:R-:W-:Y:S01]  /*2840*/  IMAD R73, R19, R77, R6 ;  /* 0x0000004d13497224 */ /* 0x000fe200078e0206 */
[----:B------:R-:W-:Y:S01]  /*2850*/  IADD3 R8, P0, R12, R4, RZ ;  /* 0x000000040c087210 */ /* 0x000fe20007f1e0ff */
[----:B-1----:R-:W-:-:S03]  /*2860*/  IMAD R3, R21, R78, RZ ;  /* 0x0000004e15037224 */ /* 0x002fc600078e02ff */
[----:B------:R-:W-:Y:S01]  /*2870*/  IADD3.X R9, R13, R5, R73, P0, !PT ;  /* 0x000000050d097210 */ /* 0x000fe200007fe449 */
[C---:B------:R-:W-:Y:S02]  /*2880*/  IMAD R77, R20.reuse, R79, R3 ;  /* 0x0000004f144d7224 */ /* 0x040fe400078e0203 */
[----:B------:R-:W-:-:S04]  /*2890*/  IMAD.WIDE.U32 R4, R20, R78, R8 ;  /* 0x0000004e14047225 */ /* 0x000fc800078e0008 */
[----:B------:R-:W-:Y:S01]  /*28a0*/  IMAD.IADD R3, R5, 0x1, R77 ;  /* 0x0000000105037824 */ /* 0x000fe200078e024d */
[----:B--2---:R-:W-:-:S04]  /*28b0*/  LEA R10, P0, R4, R80, 0x1 ;  /* 0x00000050040a7211 */ /* 0x004fc800078008ff */
[----:B------:R-:W-:-:S05]  /*28c0*/  LEA.HI.X R11, R4, R81, R3, 0x1, P0 ;  /* 0x00000051040b7211 */ /* 0x000fca00000f0c03 */
[----:B------:R-:W2:Y:S01]  /*28d0*/  @P1 LDG.E.LTC128B.U16 R3, desc[UR36][R10.64] ;  /* 0x000000240a031981 */ /* 0x000ea2000c1e1520 */
[----:B------:R-:W-:Y:S01]  /*28e0*/  IMAD.WIDE.U32 R4, R20, R78, R12 ;  /* 0x0000004e14047225 */ /* 0x000fe200078e000c */
[----:B------:R-:W-:Y:S02]  /*28f0*/  BSSY B1, `(.L_x_38) ;  /* 0x0000015000017945 */ /* 0x000fe40003800000 */
[----:B------:R-:W-:-:S04]  /*2900*/  IADD3 R14, P0, R62, R4, RZ ;  /* 0x000000043e0e7210 */ /* 0x000fc80007f1e0ff */
[----:B------:R-:W-:Y:S02]  /*2910*/  IADD3.X R15, R63, R77, R5, P0, !PT ;  /* 0x0000004d3f0f7210 */ /* 0x000fe400007fe405 */
[----:B------:R-:W-:Y:S01]  /*2920*/  LEA R6, P0, R72, UR4, 0x1 ;  /* 0x0000000448067c11 */ /* 0x000fe2000f8008ff */
[----:B------:R-:W-:-:S03]  /*2930*/  IMAD.WIDE.U32 R14, R19, R76, R14 ;  /* 0x0000004c130e7225 */ /* 0x000fc600078e000e */
[----:B------:R-:W-:Y:S02]  /*2940*/  LEA.HI.X R7, R72, UR5, R7, 0x1, P0 ;  /* 0x0000000548077c11 */ /* 0x000fe400080f0c07 */
[----:B------:R-:W-:-:S04]  /*2950*/  ISETP.GT.AND P0, PT, R18, 0x1, PT ;  /* 0x000000011200780c */ /* 0x000fc80003f04270 */
[----:B------:R-:W-:Y:S01]  /*2960*/  ISETP.GT.AND P3, PT, R0, RZ, P0 ;  /* 0x000000ff0000720c */ /* 0x000fe20000764270 */
[----:B--2---:R-:W-:-:S05]  /*2970*/  HADD2.F32 R4, -RZ, R3.H0_H0 ;  /* 0x20000003ff047230 */ /* 0x004fca0000004100 */
[----:B------:R-:W-:Y:S01]  /*2980*/  FMUL R5, R4, R59 ;  /* 0x0000003b04057220 */ /* 0x000fe20000400000 */
[----:B------:R-:W-:-:S03]  /*2990*/  LEA R4, P4, R14, R80, 0x1 ;  /* 0x000000500e047211 */ /* 0x000fc600078808ff */
[----:B------:R-:W-:-:S05]  /*29a0*/  FFMA R5, R24, R58, R5 ;  /* 0x0000003a18057223 */ /* 0x000fca0000000005 */
[----:B------:R-:W-:Y:S01]  /*29b0*/  F2FP.F16.F32.PACK_AB R10, RZ, R5 ;  /* 0x00000005ff0a723e */ /* 0x000fe200000000ff */
[----:B------:R-:W-:-:S03]  /*29c0*/  IMAD.IADD R5, R73, 0x1, R15 ;  /* 0x0000000149057824 */ /* 0x000fc600078e020f */
[----:B------:R-:W-:Y:S01]  /*29d0*/  PRMT R11, R10, 0x7610, R11 ;  /* 0x000076100a0b7816 */ /* 0x000fe2000000000b */
[----:B------:R-:W-:Y:S01]  /*29e0*/  IMAD.SHL.U32 R10, R78, 0x8, RZ ;  /* 0x000000084e0a7824 */ /* 0x000fe200078e00ff */
[----:B------:R-:W-:-:S03]  /*29f0*/  LEA.HI.X R5, R14, R81, R5, 0x1, P4 ;  /* 0x000000510e057211 */ /* 0x000fc600020f0c05 */
[----:B------:R0:W-:Y:S02]  /*2a00*/  @P1 STG.E.U16 desc[UR36][R6.64], R11 ;  /* 0x0000000b06001986 */ /* 0x0001e4000c101524 */
[----:B0-----:R-:W-:Y:S01]  /*2a10*/  SHF.L.U64.HI R11, R78, 0x3, R79 ;  /* 0x000000034e0b7819 */ /* 0x001fe2000001024f */
[----:B------:R-:W-:Y:S06]  /*2a20*/  @!P3 BRA `(.L_x_39) ;  /* 0x000000000004b947 */ /* 0x000fec0003800000 */
[----:B------:R0:W5:Y:S02]  /*2a30*/  LDG.E.LTC128B.U16 R3, desc[UR36][R4.64+0x2] ;  /* 0x0000022404037981 */ /* 0x000164000c1e1520 */
.L_x_39:
[----:B------:R-:W-:Y:S05]  /*2a40*/  BSYNC B1 ;  /* 0x0000000000017941 */ /* 0x000fea0003800000 */
.L_x_38:
[----:B-----5:R-:W-:Y:S01]  /*2a50*/  HADD2.F32 R14, -RZ, R3.H0_H0 ;  /* 0x20000003ff0e7230 */ /* 0x020fe20000004100 */
[----:B------:R-:W-:Y:S01]  /*2a60*/  ISETP.GT.AND P2, PT, R0, 0x8, P2 ;  /* 0x000000080000780c */ /* 0x000fe20001744270 */
[----:B------:R-:W-:Y:S01]  /*2a70*/  IMAD.WIDE.U32 R10, R20, R78, R10 ;  /* 0x0000004e140a7225 */ /* 0x000fe200078e000a */
[----:B------:R-:W-:-:S03]  /*2a80*/  PRMT R20, R3, 0x7610, R20 ;  /* 0x0000761003147816 */ /* 0x000fc60000000014 */
[----:B------:R-:W-:Y:S01]  /*2a90*/  FMUL R14, R14, R59 ;  /* 0x0000003b0e0e7220 */ /* 0x000fe20000400000 */
[----:B------:R-:W-:Y:S01]  /*2aa0*/  IMAD.IADD R77, R77, 0x1, R11 ;  /* 0x000000014d4d7824 */ /* 0x000fe200078e020b */
[----:B------:R-:W-:Y:S02]  /*2ab0*/  IADD3 R8, P1, R8, R10, RZ ;  /* 0x0000000a08087210 */ /* 0x000fe40007f3e0ff */
[----:B------:R-:W-:-:S03]  /*2ac0*/  FFMA R25, R25, R58, R14 ;  /* 0x0000003a19197223 */ /* 0x000fc6000000000e */
[----:B------:R-:W-:Y:S01]  /*2ad0*/  IMAD.X R9, R77, 0x1, R9, P1 ;  /* 0x000000014d097824 */ /* 0x000fe200008e0609 */
[C---:B------:R-:W-:Y:S02]  /*2ae0*/  LEA R14, P1, R8.reuse, R80, 0x1 ;  /* 0x00000050080e7211 */ /* 0x040fe400078208ff */
[----:B------:R-:W-:Y:S02]  /*2af0*/  F2FP.F16.F32.PACK_AB R25, RZ, R25 ;  /* 0x00000019ff19723e */ /* 0x000fe400000000ff */
[----:B------:R-:W-:-:S03]  /*2b00*/  LEA.HI.X R15, R8, R81, R9, 0x1, P1 ;  /* 0x00000051080f7211 */ /* 0x000fc600008f0c09 */
[----:B------:R1:W-:Y:S04]  /*2b10*/  @P3 STG.E.U16 desc[UR36][R6.64+0x2], R25 ;  /* 0x0000021906003986 */ /* 0x0003e8000c101524 */
[----:B------:R-:W2:Y:S01]  /*2b20*/  @P2 LDG.E.LTC128B.U16 R20, desc[UR36][R14.64] ;  /* 0x000000240e142981 */ /* 0x000ea2000c1e1520 */
[----:B------:R-:W-:Y:S01]  /*2b30*/  IADD3 R12, P1, P3, R62, R10, R12 ;  /* 0x0000000a3e0c7210 */ /* 0x000fe20007b3e00c */
[----:B------:R-:W-:Y:S01]  /*2b40*/  BSSY B1, `(.L_x_40) ;  /* 0x0000011000017945 */ /* 0x000fe20003800000 */
[C---:B------:R-:W-:Y:S02]  /*2b50*/  SHF.L.U64.HI R11, R64.reuse, 0x1, R65 ;  /* 0x00000001400b7819 */ /* 0x040fe40000010241 */
[----:B------:R-:W-:Y:S02]  /*2b60*/  IADD3.X R13, R63, R77, R13, P1, P3 ;  /* 0x0000004d3f0d7210 */ /* 0x000fe40000fe640d */
[----:B------:R-:W-:-:S02]  /*2b70*/  LEA R10, P1, R64, R6, 0x1 ;  /* 0x00000006400a7211 */ /* 0x000fc400078208ff */
[----:B------:R-:W-:Y:S01]  /*2b80*/  ISETP.GT.AND P0, PT, R0, 0x8, P0 ;  /* 0x000000080000780c */ /* 0x000fe20000704270 */
[----:B------:R-:W-:-:S04]  /*2b90*/  IMAD.WIDE.U32 R12, R19, R76, R12 ;  /* 0x0000004c130c7225 */ /* 0x000fc800078e000c */
[----:B------:R-:W-:Y:S02]  /*2ba0*/  IMAD.X R11, R11, 0x1, R7, P1 ;  /* 0x000000010b0b7824 */ /* 0x000fe400008e0607 */
[----:B------:R-:W-:Y:S02]  /*2bb0*/  IMAD.IADD R9, R73, 0x1, R13 ;  /* 0x0000000149097824 */ /* 0x000fe400078e020d */
[----:B--2---:R-:W-:-:S05]  /*2bc0*/  HADD2.F32 R8, -RZ, R20.H0_H0 ;  /* 0x20000014ff087230 */ /* 0x004fca0000004100 */
[----:B------:R-:W-:Y:S01]  /*2bd0*/  FMUL R3, R8, R59 ;  /* 0x0000003b08037220 */ /* 0x000fe20000400000 */
[----:B------:R-:W-:-:S03]  /*2be0*/  LEA R8, P3, R12, R80, 0x1 ;  /* 0x000000500c087211 */ /* 0x000fc600078608ff */
[----:B------:R-:W-:Y:S01]  /*2bf0*/  FFMA R3, R26, R58, R3 ;  /* 0x0000003a1a037223 */ /* 0x000fe20000000003 */
[----:B------:R-:W-:-:S04]  /*2c00*/  LEA.HI.X R9, R12, R81, R9, 0x1, P3 ;  /* 0x000000510c097211 */ /* 0x000fc800018f0c09 */
[----:B------:R-:W-:-:S05]  /*2c10*/  F2FP.F16.F32.PACK_AB R3, RZ, R3 ;  /* 0x00000003ff03723e */ /* 0x000fca00000000ff */
[----:B------:R1:W-:Y:S01]  /*2c20*/  @P2 STG.E.U16 desc[UR36][R10.64], R3 ;  /* 0x000000030a002986 */ /* 0x0003e2000c101524 */
[----:B------:R-:W-:Y:S05]  /*2c30*/  @!P0 BRA `(.L_x_41) ;  /* 0x0000000000048947 */ /* 0x000fea0003800000 */
[----:B------:R2:W5:Y:S02]  /*2c40*/  LDG.E.LTC128B.U16 R20, desc[UR36][R8.64+0x2] ;  /* 0x0000022408147981 */ /* 0x000564000c1e1520 */
.L_x_41:
[----:B------:R-:W-:Y:S05]  /*2c50*/  BSYNC B1 ;  /* 0x0000000000017941 */ /* 0x000fea0003800000 */
.L_x_40:
[----:B-----5:R-:W-:Y:S01]  /*2c60*/  HADD2.F32 R12, -RZ, R20.H0_H0 ;  /* 0x20000014ff0c7230 */ /* 0x020fe20000004100 */
[----:B------:R-:W-:Y:S01]  /*2c70*/  ISETP.GT.AND P1, PT, R18, 0x8, PT ;  /* 0x000000081200780c */ /* 0x000fe20003f24270 */
[----:B------:R-:W-:Y:S03]  /*2c80*/  BSSY B1, `(.L_x_42) ;  /* 0x0000008000017945 */ /* 0x000fe60003800000 */
[----:B------:R-:W-:Y:S01]  /*2c90*/  FMUL R12, R12, R59 ;  /* 0x0000003b0c0c7220 */ /* 0x000fe20000400000 */
[----:B------:R-:W-:-:S03]  /*2ca0*/  ISETP.GT.AND P2, PT, R0, RZ, P1 ;  /* 0x000000ff0000720c */ /* 0x000fc60000f44270 */
[----:B------:R-:W-:-:S05]  /*2cb0*/  FFMA R12, R27, R58, R12 ;  /* 0x0000003a1b0c7223 */ /* 0x000fca000000000c */
[----:B------:R-:W-:-:S05]  /*2cc0*/  F2FP.F16.F32.PACK_AB R12, RZ, R12 ;  /* 0x0000000cff0c723e */ /* 0x000fca00000000ff */
[----:B------:R3:W-:Y:S01]  /*2cd0*/  @P0 STG.E.U16 desc[UR36][R10.64+0x2], R12 ;  /* 0x0000020c0a000986 */ /* 0x0007e2000c101524 */
[----:B------:R-:W-:Y:S05]  /*2ce0*/  @!P2 BRA `(.L_x_43) ;  /* 0x000000000004a947 */ /* 0x000fea0003800000 */
[----:B------:R4:W5:Y:S02]  /*2cf0*/  LDG.E.LTC128B.U16 R20, desc[UR36][R4.64+0x10] ;  /* 0x0000102404147981 */ /* 0x000964000c1e1520 */
.L_x_43:
[----:B------:R-:W-:Y:S05]  /*2d00*/  BSYNC B1 ;  /* 0x0000000000017941 */ /* 0x000fea0003800000 */
.L_x_42:
[----:B---3-5:R-:W-:Y:S01]  /*2d10*/  HADD2.F32 R12, -RZ, R20.H0_H0 ;  /* 0x20000014ff0c7230 */ /* 0x028fe20000004100 */
[----:B------:R-:W-:Y:S01]  /*2d20*/  ISETP.GT.AND P0, PT, R18, 0x9, PT ;  /* 0x000000091200780c */ /* 0x000fe20003f04270 */
[----:B------:R-:W-:Y:S03]  /*2d30*/  BSSY B1, `(.L_x_44) ;  /* 0x0000008000017945 */ /* 0x000fe60003800000 */
[----:B-1----:R-:W-:Y:S01]  /*2d40*/  FMUL R3, R12, R59 ;  /* 0x0000003b0c037220 */ /* 0x002fe20000400000 */
[----:B------:R-:W-:-:S03]  /*2d50*/  ISETP.GT.AND P3, PT, R0, RZ, P0 ;  /* 0x000000ff0000720c */ /* 0x000fc60000764270 */
[----:B------:R-:W-:-:S05]  /*2d60*/  FFMA R3, R28, R58, R3 ;  /* 0x0000003a1c037223 */ /* 0x000fca0000000003 */
[----:B------:R-:W-:-:S05]  /*2d70*/  F2FP.F16.F32.PACK_AB R3, RZ, R3 ;  /* 0x00000003ff03723e */ /* 0x000fca00000000ff */
[----:B------:R1:W-:Y:S01]  /*2d80*/  @P2 STG.E.U16 desc[UR36][R6.64+0x10], R3 ;  /* 0x0000100306002986 */ /* 0x0003e2000c101524 */
[----:B------:R-:W-:Y:S05]  /*2d90*/  @!P3 BRA `(.L_x_45) ;  /* 0x000000000004b947 */ /* 0x000fea0003800000 */
[----:B------:R3:W5:Y:S02]  /*2da0*/  LDG.E.LTC128B.U16 R20, desc[UR36][R4.64+0x12] ;  /* 0x0000122404147981 */ /* 0x000764000c1e1520 */
.L_x_45:
[----:B------:R-:W-:Y:S05]  /*2db0*/  BSYNC B1 ;  /* 0x0000000000017941 */ /* 0x000fea0003800000 */
.L_x_44:
[----:B-----5:R-:W-:Y:S01]  /*2dc0*/  HADD2.F32 R12, -RZ, R20.H0_H0 ;  /* 0x20000014ff0c7230 */ /* 0x020fe20000004100 */
[----:B------:R-:W-:Y:S01]  /*2dd0*/  ISETP.GT.AND P1, PT, R0, 0x8, P1 ;  /* 0x000000080000780c */ /* 0x000fe20000f24270 */
[----:B------:R-:W-:Y:S03]  /*2de0*/  BSSY B1, `(.L_x_46) ;  /* 0x0000007000017945 */ /* 0x000fe60003800000 */
[----:B------:R-:W-:-:S04]  /*2df0*/  FMUL R12, R12, R59 ;  /* 0x0000003b0c0c7220 */ /* 0x000fc80000400000 */
[----:B------:R-:W-:-:S05]  /*2e00*/  FFMA R12, R29, R58, R12 ;  /* 0x0000003a1d0c7223 */ /* 0x000fca000000000c */
[----:B------:R-:W-:-:S05]  /*2e10*/  F2FP.F16.F32.PACK_AB R12, RZ, R12 ;  /* 0x0000000cff0c723e */ /* 0x000fca00000000ff */
[----:B------:R0:W-:Y:S01]  /*2e20*/  @P3 STG.E.U16 desc[UR36][R6.64+0x12], R12 ;  /* 0x0000120c06003986 */ /* 0x0001e2000c101524 */
[----:B------:R-:W-:Y:S05]  /*2e30*/  @!P1 BRA `(.L_x_47) ;  /* 0x0000000000049947 */ /* 0x000fea0003800000 */
[----:B------:R0:W5:Y:S02]  /*2e40*/  LDG.E.LTC128B.U16 R20, desc[UR36][R8.64+0x10] ;  /* 0x0000102408147981 */ /* 0x000164000c1e1520 */
.L_x_47:
[----:B------:R-:W-:Y:S05]  /*2e50*/  BSYNC B1 ;  /* 0x0000000000017941 */ /* 0x000fea0003800000 */
.L_x_46:
[----:B0----5:R-:W-:Y:S01]  /*2e60*/  HADD2.F32 R12, -RZ, R20.H0_H0 ;  /* 0x20000014ff0c7230 */ /* 0x021fe20000004100 */
[----:B------:R-:W-:Y:S01]  /*2e70*/  ISETP.GT.AND P0, PT, R0, 0x8, P0 ;  /* 0x000000080000780c */ /* 0x000fe20000704270 */
[----:B------:R-:W-:Y:S03]  /*2e80*/  BSSY B1, `(.L_x_48) ;  /* 0x0000007000017945 */ /* 0x000fe60003800000 */
[----:B-1----:R-:W-:-:S04]  /*2e90*/  FMUL R3, R12, R59 ;  /* 0x0000003b0c037220 */ /* 0x002fc80000400000 */
[----:B------:R-:W-:-:S05]  /*2ea0*/  FFMA R3, R30, R58, R3 ;  /* 0x0000003a1e037223 */ /* 0x000fca0000000003 */
[----:B------:R-:W-:-:S05]  /*2eb0*/  F2FP.F16.F32.PACK_AB R3, RZ, R3 ;  /* 0x00000003ff03723e */ /* 0x000fca00000000ff */
[----:B------:R0:W-:Y:S01]  /*2ec0*/  @P1 STG.E.U16 desc[UR36][R10.64+0x10], R3 ;  /* 0x000010030a001986 */ /* 0x0001e2000c101524 */
[----:B------:R-:W-:Y:S05]  /*2ed0*/  @!P0 BRA `(.L_x_49) ;  /* 0x0000000000048947 */ /* 0x000fea0003800000 */
[----:B------:R1:W5:Y:S02]  /*2ee0*/  LDG.E.LTC128B.U16 R20, desc[UR36][R8.64+0x12] ;  /* 0x0000122408147981 */ /* 0x000364000c1e1520 */
.L_x_49:
[----:B------:R-:W-:Y:S05]  /*2ef0*/  BSYNC B1 ;  /* 0x0000000000017941 */ /* 0x000fea0003800000 */
.L_x_48:
        /* <DEDUP_REMOVED lines=10> */
.L_x_51:
[----:B------:R-:W-:Y:S05]  /*2fa0*/  BSYNC B1 ;  /* 0x0000000000017941 */ /* 0x000fea0003800000 */
.L_x_50:
[----:B0----5:R-:W-:Y:S01]  /*2fb0*/  HADD2.F32 R12, -RZ, R20.H0_H0 ;  /* 0x20000014ff0c7230 */ /* 0x021fe20000004100 */
        /* <DEDUP_REMOVED lines=9> */
.L_x_53:
[----:B------:R-:W-:Y:S05]  /*3050*/  BSYNC B1 ;  /* 0x0000000000017941 */ /* 0x000fea0003800000 */
.L_x_52:
        /* <DEDUP_REMOVED lines=9> */
.L_x_55:
[----:B------:R-:W-:Y:S05]  /*30f0*/  BSYNC B1 ;  /* 0x0000000000017941 */ /* 0x000fea0003800000 */
.L_x_54:
[----:B0----5:R-:W-:Y:S01]  /*3100*/  HADD2.F32 R12, -RZ, R20.H0_H0 ;  /* 0x20000014ff0c7230 */ /* 0x021fe20000004100 */
        /* <DEDUP_REMOVED lines=8> */
.L_x_57:
[----:B------:R-:W-:Y:S05]  /*3190*/  BSYNC B1 ;  /* 0x0000000000017941 */ /* 0x000fea0003800000 */
.L_x_56:
        /* <DEDUP_REMOVED lines=10> */
.L_x_59:
[----:B------:R-:W-:Y:S05]  /*3240*/  BSYNC B1 ;  /* 0x0000000000017941 */ /* 0x000fea0003800000 */
.L_x_58:
        /* <DEDUP_REMOVED lines=10> */
.L_x_61:
[----:B------:R-:W-:Y:S05]  /*32f0*/  BSYNC B1 ;  /* 0x0000000000017941 */ /* 0x000fea0003800000 */
.L_x_60:
        /* <DEDUP_REMOVED lines=9> */
.L_x_63:
[----:B------:R-:W-:Y:S05]  /*3390*/  BSYNC B1 ;  /* 0x0000000000017941 */ /* 0x000fea0003800000 */
.L_x_62:
        /* <DEDUP_REMOVED lines=9> */
.L_x_65:
[----:B------:R-:W-:Y:S05]  /*3430*/  BSYNC B1 ;  /* 0x0000000000017941 */ /* 0x000fea0003800000 */
.L_x_64:
        /* <DEDUP_REMOVED lines=10> */
.L_x_67:
[----:B------:R-:W-:Y:S05]  /*34e0*/  BSYNC B1 ;  /* 0x0000000000017941 */ /* 0x000fea0003800000 */
.L_x_66:
        /* <DEDUP_REMOVED lines=10> */
.L_x_69:
[----:B------:R-:W-:Y:S05]  /*3590*/  BSYNC B1 ;  /* 0x0000000000017941 */ /* 0x000fea0003800000 */
.L_x_68:
        /* <DEDUP_REMOVED lines=9> */
.L_x_71:
[----:B------:R-:W-:Y:S05]  /*3630*/  BSYNC B1 ;  /* 0x0000000000017941 */ /* 0x000fea0003800000 */
.L_x_70:
        /* <DEDUP_REMOVED lines=9> */
.L_x_73:
[----:B------:R-:W-:Y:S05]  /*36d0*/  BSYNC B1 ;  /* 0x0000000000017941 */ /* 0x000fea0003800000 */
.L_x_72:
        /* <DEDUP_REMOVED lines=10> */
.L_x_75:
[----:B------:R-:W-:Y:S05]  /*3780*/  BSYNC B1 ;  /* 0x0000000000017941 */ /* 0x000fea0003800000 */
.L_x_74:
        /* <DEDUP_REMOVED lines=10> */
.L_x_77:
[----:B------:R-:W-:Y:S05]  /*3830*/  BSYNC B1 ;  /* 0x0000000000017941 */ /* 0x000fea0003800000 */
.L_x_76:
        /* <DEDUP_REMOVED lines=9> */
.L_x_79:
[----:B------:R-:W-:Y:S05]  /*38d0*/  BSYNC B1 ;  /* 0x0000000000017941 */ /* 0x000fea0003800000 */
.L_x_78:
        /* <DEDUP_REMOVED lines=9> */
.L_x_81:
[----:B------:R-:W-:Y:S05]  /*3970*/  BSYNC B1 ;  /* 0x0000000000017941 */ /* 0x000fea0003800000 */
.L_x_80:
        /* <DEDUP_REMOVED lines=10> */
.L_x_83:
[----:B------:R-:W-:Y:S05]  /*3a20*/  BSYNC B1 ;  /* 0x0000000000017941 */ /* 0x000fea0003800000 */
.L_x_82:
        /* <DEDUP_REMOVED lines=10> */
.L_x_85:
[----:B------:R-:W-:Y:S05]  /*3ad0*/  BSYNC B1 ;  /* 0x0000000000017941 */ /* 0x000fea0003800000 */
.L_x_84:
        /* <DEDUP_REMOVED lines=9> */
.L_x_87:
[----:B------:R-:W-:Y:S05]  /*3b70*/  BSYNC B1 ;  /* 0x0000000000017941 */ /* 0x000fea0003800000 */
.L_x_86:
        /* <DEDUP_REMOVED lines=9> */
.L_x_89:
[----:B------:R-:W-:Y:S05]  /*3c10*/  BSYNC B1 ;  /* 0x0000000000017941 */ /* 0x000fea0003800000 */
.L_x_88:
        /* <DEDUP_REMOVED lines=10> */
.L_x_91:
[----:B------:R-:W-:Y:S05]  /*3cc0*/  BSYNC B1 ;  /* 0x0000000000017941 */ /* 0x000fea0003800000 */
.L_x_90:
        /* <DEDUP_REMOVED lines=10> */
.L_x_93:
[----:B------:R-:W-:Y:S05]  /*3d70*/  BSYNC B1 ;  /* 0x0000000000017941 */ /* 0x000fea0003800000 */
.L_x_92:
[----:B0--345:R-:W-:Y:S01]  /*3d80*/  HADD2.F32 R4, -RZ, R20.H0_H0 ;  /* 0x20000014ff047230 */ /* 0x039fe20000004100 */
        /* <DEDUP_REMOVED lines=8> */
.L_x_95:
[----:B------:R-:W-:Y:S05]  /*3e10*/  BSYNC B1 ;  /* 0x0000000000017941 */ /* 0x000fea0003800000 */
.L_x_94:
[----:B0----5:R-:W-:Y:S01]  /*3e20*/  HADD2.F32 R4, -RZ, R20.H0_H0 ;  /* 0x20000014ff047230 */ /* 0x021fe20000004100 */
[----:B------:R-:W-:Y:S01]  /*3e30*/  ISETP.GT.AND P0, PT, R0, 0x8, P0 ;  /* 0x000000080000780c */ /* 0x000fe20000704270 */
[----:B------:R-:W-:Y:S01]  /*3e40*/  @P1 IMAD.MOV.U32 R5, RZ, RZ, R11 ;  /* 0x000000ffff051224 */ /* 0x000fe200078e000b */
[----:B------:R-:W-:Y:S02]  /*3e50*/  BSSY B1, `(.L_x_96) ;  /* 0x0000008000017945 */ /* 0x000fe40003800000 */
[----:B------:R-:W-:Y:S01]  /*3e60*/  FMUL R3, R4, R59 ;  /* 0x0000003b04037220 */ /* 0x000fe20000400000 */
[----:B------:R-:W-:-:S03]  /*3e70*/  @P1 IMAD.MOV.U32 R4, RZ, RZ, R10 ;  /* 0x000000ffff041224 */ /* 0x000fc600078e000a */
[----:B------:R-:W-:-:S05]  /*3e80*/  FFMA R3, R54, R58, R3 ;  /* 0x0000003a36037223 */ /* 0x000fca0000000003 */
[----:B------:R-:W-:-:S05]  /*3e90*/  F2FP.F16.F32.PACK_AB R3, RZ, R3 ;  /* 0x00000003ff03723e */ /* 0x000fca00000000ff */
[----:B------:R0:W-:Y:S01]  /*3ea0*/  @P1 STG.E.U16 desc[UR36][R4.64+0x70], R3 ;  /* 0x0000700304001986 */ /* 0x0001e2000c101524 */
[----:B------:R-:W-:Y:S05]  /*3eb0*/  @!P0 BRA `(.L_x_97) ;  /* 0x0000000000048947 */ /* 0x000fea0003800000 */
[----:B------:R4:W5:Y:S02]  /*3ec0*/  LDG.E.LTC128B.U16 R20, desc[UR36][R8.64+0x72] ;  /* 0x0000722408147981 */ /* 0x000964000c1e1520 */
.L_x_97:
[----:B------:R-:W-:Y:S05]  /*3ed0*/  BSYNC B1 ;  /* 0x0000000000017941 */ /* 0x000fea0003800000 */
.L_x_96:
[----:B------:R-:W-:Y:S05]  /*3ee0*/  @!P0 BRA `(.L_x_98) ;  /* 0x0000000800708947 */ /* 0x000fea0003800000 */
[----:B-----5:R-:W-:-:S05]  /*3ef0*/  HADD2.F32 R20, -RZ, R20.H0_H0 ;  /* 0x20000014ff147230 */ /* 0x020fca0000004100 */
[----:B------:R-:W-:-:S04]  /*3f00*/  FMUL R20, R20, R59 ;  /* 0x0000003b14147220 */ /* 0x000fc80000400000 */
[----:B------:R-:W-:-:S05]  /*3f10*/  FFMA R20, R55, R58, R20 ;  /* 0x0000003a37147223 */ /* 0x000fca0000000014 */
[----:B------:R-:W-:-:S05]  /*3f20*/  F2FP.F16.F32.PACK_AB R20, RZ, R20 ;  /* 0x00000014ff14723e */ /* 0x000fca00000000ff */
[----:B------:R0:W-:Y:S01]  /*3f30*/  STG.E.U16 desc[UR36][R10.64+0x72], R20 ;  /* 0x000072140a007986 */ /* 0x0001e2000c101524 */
[----:B------:R-:W-:Y:S05]  /*3f40*/  BRA `(.L_x_98) ;  /* 0x0000000800587947 */ /* 0x000fea0003800000 */
.L_x_37:
[----:B------:R-:W-:Y:S01]  /*3f50*/  ISETP.GT.AND P3, PT, R18, 0x1, PT ;  /* 0x000000011200780c */ /* 0x000fe20003f64270 */
[----:B------:R-:W-:Y:S01]  /*3f60*/  ULDC.64 UR4, c[0x0][0x5c0] ;  /* 0x0001700000047ab9 */ /* 0x000fe20000000a00 */
[-C--:B------:R-:W-:Y:S01]  /*3f70*/  FMUL R24, R24, R58.reuse ;  /* 0x0000003a18187220 */ /* 0x080fe20000400000 */
[----:B------:R-:W-:Y:S01]  /*3f80*/  LEA R4, P4, R72, UR4, 0x1 ;  /* 0x0000000448047c11 */ /* 0x000fe2000f8808ff */
[-C--:B------:R-:W-:Y:S01]  /*3f90*/  FMUL R25, R25, R58.reuse ;  /* 0x0000003a19197220 */ /* 0x080fe20000400000 */
[----:B------:R-:W-:Y:S01]  /*3fa0*/  ISETP.GT.AND P0, PT, R0, RZ, P3 ;  /* 0x000000ff0000720c */ /* 0x000fe20001f04270 */
[----:B------:R-:W-:Y:S01]  /*3fb0*/  FMUL R26, R26, R58 ;  /* 0x0000003a1a1a7220 */ /* 0x000fe20000400000 */
[----:B------:R-:W-:Y:S01]  /*3fc0*/  F2FP.F16.F32.PACK_AB R24, RZ, R24 ;  /* 0x00000018ff18723e */ /* 0x000fe200000000ff */
[-C--:B------:R-:W-:Y:S01]  /*3fd0*/  FMUL R27, R27, R58.reuse ;  /* 0x0000003a1b1b7220 */ /* 0x080fe20000400000 */
[----:B------:R-:W-:Y:S01]  /*3fe0*/  LEA.HI.X R5, R72, UR5, R7, 0x1, P4 ;  /* 0x0000000548057c11 */ /* 0x000fe2000a0f0c07 */
[-C--:B------:R-:W-:Y:S01]  /*3ff0*/  FMUL R28, R28, R58.reuse ;  /* 0x0000003a1c1c7220 */ /* 0x080fe20000400000 */
[----:B------:R-:W-:Y:S01]  /*4000*/  F2FP.F16.F32.PACK_AB R25, RZ, R25 ;  /* 0x00000019ff19723e */ /* 0x000fe200000000ff */
[-C--:B------:R-:W-:Y:S01]  /*4010*/  FMUL R29, R29, R58.reuse ;  /* 0x0000003a1d1d7220 */ /* 0x080fe20000400000 */
[----:B------:R-:W-:Y:S01]  /*4020*/  ISETP.GT.AND P2, PT, R0, 0x8, P2 ;  /* 0x000000080000780c */ /* 0x000fe20001744270 */
[----:B------:R-:W-:Y:S01]  /*4030*/  @P1 STG.E.U16 desc[UR36][R4.64], R24 ;  /* 0x0000001804001986 */ /* 0x000fe2000c101524 */
[----:B------:R-:W-:Y:S01]  /*4040*/  ISETP.GT.AND P1, PT, R18, 0x8, PT ;  /* 0x000000081200780c */ /* 0x000fe20003f24270 */
[----:B------:R-:W-:Y:S01]  /*4050*/  FMUL R30, R30, R58 ;  /* 0x0000003a1e1e7220 */ /* 0x000fe20000400000 */
[C---:B------:R-:W-:Y:S01]  /*4060*/  SHF.L.U64.HI R3, R64.reuse, 0x1, R65 ;  /* 0x0000000140037819 */ /* 0x040fe20000010241 */
[----:B------:R-:W-:Y:S01]  /*4070*/  @P0 STG.E.U16 desc[UR36][R4.64+0x2], R25 ;  /* 0x0000021904000986 */ /* 0x000fe2000c101524 */
[----:B------:R-:W-:Y:S01]  /*4080*/  LEA R6, P5, R64, R4, 0x1 ;  /* 0x0000000440067211 */ /* 0x000fe200078a08ff */
[-C--:B------:R-:W-:Y:S01]  /*4090*/  FMUL R31, R31, R58.reuse ;  /* 0x0000003a1f1f7220 */ /* 0x080fe20000400000 */
[----:B------:R-:W-:Y:S01]  /*40a0*/  ISETP.GT.AND P3, PT, R0, 0x8, P3 ;  /* 0x000000080000780c */ /* 0x000fe20001f64270 */
[-C--:B------:R-:W-:Y:S01]  /*40b0*/  FMUL R32, R32, R58.reuse ;  /* 0x0000003a20207220 */ /* 0x080fe20000400000 */
[----:B------:R-:W-:Y:S01]  /*40c0*/  ISETP.GT.AND P0, PT, R18, 0x9, PT ;  /* 0x000000091200780c */ /* 0x000fe20003f04270 */
[----:B------:R-:W-:Y:S01]  /*40d0*/  IMAD.X R7, R3, 0x1, R5, P5 ;  /* 0x0000000103077824 */ /* 0x000fe200028e0605 */
[----:B------:R-:W-:Y:S01]  /*40e0*/  ISETP.GT.AND P4, PT, R0, RZ, P1 ;  /* 0x000000ff0000720c */ /* 0x000fe20000f84270 */
[----:B------:R-:W-:Y:S01]  /*40f0*/  FMUL R33, R33, R58 ;  /* 0x0000003a21217220 */ /* 0x000fe20000400000 */
[----:B------:R-:W-:Y:S01]  /*4100*/  F2FP.F16.F32.PACK_AB R26, RZ, R26 ;  /* 0x0000001aff1a723e */ /* 0x000fe200000000ff */
[-C--:B------:R-:W-:Y:S01]  /*4110*/  FMUL R34, R34, R58.reuse ;  /* 0x0000003a22227220 */ /* 0x080fe20000400000 */
[----:B------:R-:W-:Y:S01]  /*4120*/  ISETP.GT.AND P5, PT, R0, RZ, P0 ;  /* 0x000000ff0000720c */ /* 0x000fe200007a4270 */
[----:B------:R-:W-:Y:S01]  /*4130*/  FMUL R35, R35, R58 ;  /* 0x0000003a23237220 */ /* 0x000fe20000400000 */
[----:B------:R-:W-:Y:S01]  /*4140*/  F2FP.F16.F32.PACK_AB R27, RZ, R27 ;  /* 0x0000001bff1b723e */ /* 0x000fe200000000ff */
[----:B------:R-:W-:Y:S01]  /*4150*/  @P2 STG.E.U16 desc[UR36][R6.64], R26 ;  /* 0x0000001a06002986 */ /* 0x000fe2000c101524 */
[----:B------:R-:W-:Y:S01]  /*4160*/  F2FP.F16.F32.PACK_AB R28, RZ, R28 ;  /* 0x0000001cff1c723e */ /* 0x000fe200000000ff */
[-C--:B------:R-:W-:Y:S01]  /*4170*/  FMUL R36, R36, R58.reuse ;  /* 0x0000003a24247220 */ /* 0x080fe20000400000 */
[----:B------:R-:W-:Y:S01]  /*4180*/  ISETP.GT.AND P2, PT, R0, 0x8, P1 ;  /* 0x000000080000780c */ /* 0x000fe20000f44270 */
[----:B------:R-:W-:Y:S01]  /*4190*/  @P3 STG.E.U16 desc[UR36][R6.64+0x2], R27 ;  /* 0x0000021b06003986 */ /* 0x000fe2000c101524 */
[----:B------:R-:W-:Y:S01]  /*41a0*/  ISETP.GT.AND P1, PT, R18, 0x10, PT ;  /* 0x000000101200780c */ /* 0x000fe20003f24270 */
[-C--:B------:R-:W-:Y:S01]  /*41b0*/  FMUL R37, R37, R58.reuse ;  /* 0x0000003a25257220 */ /* 0x080fe20000400000 */
[----:B------:R-:W-:Y:S01]  /*41c0*/  F2FP.F16.F32.PACK_AB R29, RZ, R29 ;  /* 0x0000001dff1d723e */ /* 0x000fe200000000ff */
[----:B------:R-:W-:Y:S01]  /*41d0*/  @P4 STG.E.U16 desc[UR36][R4.64+0x10], R28 ;  /* 0x0000101c04004986 */ /* 0x000fe2000c101524 */
[----:B------:R-:W-:Y:S01]  /*41e0*/  ISETP.GT.AND P3, PT, R0, 0x8, P0 ;  /* 0x000000080000780c */ /* 0x000fe20000764270 */
[-C--:B------:R-:W-:Y:S01]  /*41f0*/  FMUL R38, R38, R58.reuse ;  /* 0x0000003a26267220 */ /* 0x080fe20000400000 */
[----:B------:R-:W-:Y:S01]  /*4200*/  ISETP.GT.AND P0, PT, R18, 0x11, PT ;  /* 0x000000111200780c */ /* 0x000fe20003f04270 */
[----:B------:R-:W-:Y:S01]  /*4210*/  @P5 STG.E.U16 desc[UR36][R4.64+0x12], R29 ;  /* 0x0000121d04005986 */ /* 0x000fe2000c101524 */
        /* <DEDUP_REMOVED lines=40> */
[C---:B------:R-:W-:Y:S01]  /*44a0*/  ISETP.GT.AND P4, PT, R0.reuse, RZ, P1 ;  /* 0x000000ff0000720c */ /* 0x040fe20000f84270 */
[-C--:B------:R-:W-:Y:S01]  /*44b0*/  FMUL R51, R51, R58.reuse ;  /* 0x0000003a33337220 */ /* 0x080fe20000400000 */
[----:B------:R-:W-:Y:S01]  /*44c0*/  ISETP.GT.AND P5, PT, R0, RZ, P0 ;  /* 0x000000ff0000720c */ /* 0x000fe200007a4270 */
[----:B------:R-:W-:Y:S01]  /*44d0*/  FMUL R52, R52, R58 ;  /* 0x0000003a34347220 */ /* 0x000fe20000400000 */
[----:B------:R-:W-:Y:S01]  /*44e0*/  F2FP.F16.F32.PACK_AB R38, RZ, R38 ;  /* 0x00000026ff26723e */ /* 0x000fe200000000ff */
[-C--:B------:R-:W-:Y:S01]  /*44f0*/  FMUL R53, R53, R58.reuse ;  /* 0x0000003a35357220 */ /* 0x080fe20000400000 */
[----:B------:R-:W-:Y:S01]  /*4500*/  F2FP.F16.F32.PACK_AB R39, RZ, R39 ;  /* 0x00000027ff27723e */ /* 0x000fe200000000ff */
[----:B------:R-:W-:Y:S01]  /*4510*/  FMUL R54, R54, R58 ;  /* 0x0000003a36367220 */ /* 0x000fe20000400000 */
[----:B------:R-:W-:Y:S01]  /*4520*/  F2FP.F16.F32.PACK_AB R40, RZ, R40 ;  /* 0x00000028ff28723e */ /* 0x000fe200000000ff */
[----:B------:R-:W-:Y:S01]  /*4530*/  @P2 STG.E.U16 desc[UR36][R6.64+0x30], R38 ;  /* 0x0000302606002986 */ /* 0x000fe2000c101524 */
[----:B------:R-:W-:Y:S01]  /*4540*/  F2FP.F16.F32.PACK_AB R41, RZ, R41 ;  /* 0x00000029ff29723e */ /* 0x000fe200000000ff */
[----:B------:R-:W-:Y:S01]  /*4550*/  FMUL R55, R55, R58 ;  /* 0x0000003a37377220 */ /* 0x000fe20000400000 */
[C---:B------:R-:W-:Y:S01]  /*4560*/  ISETP.GT.AND P1, PT, R0.reuse, 0x8, P1 ;  /* 0x000000080000780c */ /* 0x040fe20000f24270 */
[----:B------:R-:W-:Y:S01]  /*4570*/  @P3 STG.E.U16 desc[UR36][R6.64+0x32], R39 ;  /* 0x0000322706003986 */ /* 0x000fe2000c101524 */
[----:B------:R-:W-:-:S02]  /*4580*/  ISETP.GT.AND P2, PT, R0, 0x8, P0 ;  /* 0x000000080000780c */ /* 0x000fc40000744270 */
[----:B------:R-:W-:Y:S01]  /*4590*/  F2FP.F16.F32.PACK_AB R42, RZ, R42 ;  /* 0x0000002aff2a723e */ /* 0x000fe200000000ff */
[----:B------:R-:W-:Y:S01]  /*45a0*/  @P4 STG.E.U16 desc[UR36][R4.64+0x40], R40 ;  /* 0x0000402804004986 */ /* 0x000fe2000c101524 */
[C---:B------:R-:W-:Y:S02]  /*45b0*/  ISETP.GT.AND P4, PT, R18.reuse, 0x28, PT ;  /* 0x000000281200780c */ /* 0x040fe40003f84270 */
[----:B------:R-:W-:Y:S01]  /*45c0*/  ISETP.GT.AND P0, PT, R18, 0x29, PT ;  /* 0x000000291200780c */ /* 0x000fe20003f04270 */
[----:B------:R-:W-:Y:S01]  /*45d0*/  @P5 STG.E.U16 desc[UR36][R4.64+0x42], R41 ;  /* 0x0000422904005986 */ /* 0x000fe2000c101524 */
[----:B------:R-:W-:Y:S02]  /*45e0*/  ISETP.GT.AND P5, PT, R0, RZ, P4 ;  /* 0x000000ff0000720c */ /* 0x000fe400027a4270 */
[----:B------:R-:W-:Y:S01]  /*45f0*/  F2FP.F16.F32.PACK_AB R43, RZ, R43 ;  /* 0x0000002bff2b723e */ /* 0x000fe200000000ff */
[----:B------:R-:W-:Y:S01]  /*4600*/  @P1 STG.E.U16 desc[UR36][R6.64+0x40], R42 ;  /* 0x0000402a06001986 */ /* 0x000fe2000c101524 */
[----:B------:R-:W-:-:S02]  /*4610*/  F2FP.F16.F32.PACK_AB R44, RZ, R44 ;  /* 0x0000002cff2c723e */ /* 0x000fc400000000ff */
[C---:B------:R-:W-:Y:S01]  /*4620*/  ISETP.GT.AND P3, PT, R0.reuse, RZ, P0 ;  /* 0x000000ff0000720c */ /* 0x040fe20000764270 */
[----:B------:R-:W-:Y:S01]  /*4630*/  @P2 STG.E.U16 desc[UR36][R6.64+0x42], R43 ;  /* 0x0000422b06002986 */ /* 0x000fe2000c101524 */
[C---:B------:R-:W-:Y:S02]  /*4640*/  ISETP.GT.AND P4, PT, R0.reuse, 0x8, P4 ;  /* 0x000000080000780c */ /* 0x040fe40002784270 */
[----:B------:R-:W-:Y:S02]  /*4650*/  F2FP.F16.F32.PACK_AB R45, RZ, R45 ;  /* 0x0000002dff2d723e */ /* 0x000fe400000000ff */
[----:B------:R-:W-:Y:S01]  /*4660*/  F2FP.F16.F32.PACK_AB R46, RZ, R46 ;  /* 0x0000002eff2e723e */ /* 0x000fe200000000ff */
[----:B------:R-:W-:Y:S01]  /*4670*/  @P5 STG.E.U16 desc[UR36][R4.64+0x50], R44 ;  /* 0x0000502c04005986 */ /* 0x000fe2000c101524 */
[----:B------:R-:W-:Y:S02]  /*4680*/  ISETP.GT.AND P5, PT, R0, 0x8, P0 ;  /* 0x000000080000780c */ /* 0x000fe400007a4270 */
[----:B------:R-:W-:-:S02]  /*4690*/  F2FP.F16.F32.PACK_AB R47, RZ, R47 ;  /* 0x0000002fff2f723e */ /* 0x000fc400000000ff */
[C---:B------:R-:W-:Y:S01]  /*46a0*/  ISETP.GT.AND P2, PT, R18.reuse, 0x31, PT ;  /* 0x000000311200780c */ /* 0x040fe20003f44270 */
[----:B------:R-:W-:Y:S01]  /*46b0*/  @P3 STG.E.U16 desc[UR36][R4.64+0x52], R45 ;  /* 0x0000522d04003986 */ /* 0x000fe2000c101524 */
[----:B------:R-:W-:Y:S02]  /*46c0*/  ISETP.GT.AND P3, PT, R18, 0x30, PT ;  /* 0x000000301200780c */ /* 0x000fe40003f64270 */
[----:B------:R-:W-:Y:S01]  /*46d0*/  F2FP.F16.F32.PACK_AB R48, RZ, R48 ;  /* 0x00000030ff30723e */ /* 0x000fe200000000ff */
[----:B------:R-:W-:Y:S01]  /*46e0*/  @P4 STG.E.U16 desc[UR36][R6.64+0x50], R46 ;  /* 0x0000502e06004986 */ /* 0x000fe2000c101524 */
[C---:B------:R-:W-:Y:S02]  /*46f0*/  ISETP.GT.AND P4, PT, R0.reuse, RZ, P2 ;  /* 0x000000ff0000720c */ /* 0x040fe40001784270 */
[----:B------:R-:W-:Y:S01]  /*4700*/  F2FP.F16.F32.PACK_AB R49, RZ, R49 ;  /* 0x00000031ff31723e */ /* 0x000fe200000000ff */
[----:B------:R-:W-:Y:S01]  /*4710*/  @P5 STG.E.U16 desc[UR36][R6.64+0x52], R47 ;  /* 0x0000522f06005986 */ /* 0x000fe2000c101524 */
[----:B------:R-:W-:-:S02]  /*4720*/  ISETP.GT.AND P5, PT, R0, RZ, P3 ;  /* 0x000000ff0000720c */ /* 0x000fc40001fa4270 */
[C---:B------:R-:W-:Y:S02]  /*4730*/  ISETP.GT.AND P1, PT, R18.reuse, 0x38, PT ;  /* 0x000000381200780c */ /* 0x040fe40003f24270 */
[----:B------:R-:W-:Y:S02]  /*4740*/  ISETP.GT.AND P0, PT, R18, 0x39, PT ;  /* 0x000000391200780c */ /* 0x000fe40003f04270 */
[C---:B------:R-:W-:Y:S02]  /*4750*/  ISETP.GT.AND P3, PT, R0.reuse, 0x8, P3 ;  /* 0x000000080000780c */ /* 0x040fe40001f64270 */
[C---:B------:R-:W-:Y:S02]  /*4760*/  ISETP.GT.AND P2, PT, R0.reuse, 0x8, P2 ;  /* 0x000000080000780c */ /* 0x040fe40001744270 */
[----:B------:R-:W-:Y:S02]  /*4770*/  F2FP.F16.F32.PACK_AB R50, RZ, R50 ;  /* 0x00000032ff32723e */ /* 0x000fe400000000ff */
[----:B------:R-:W-:Y:S01]  /*4780*/  F2FP.F16.F32.PACK_AB R51, RZ, R51 ;  /* 0x00000033ff33723e */ /* 0x000fe200000000ff */
[----:B------:R-:W-:Y:S01]  /*4790*/  @P5 STG.E.U16 desc[UR36][R4.64+0x60], R48 ;  /* 0x0000603004005986 */ /* 0x000fe2000c101524 */
[----:B------:R-:W-:-:S02]  /*47a0*/  ISETP.GT.AND P5, PT, R0, RZ, P0 ;  /* 0x000000ff0000720c */ /* 0x000fc400007a4270 */
[C---:B------:R-:W-:Y:S01]  /*47b0*/  ISETP.GT.AND P0, PT, R0.reuse, 0x8, P0 ;  /* 0x000000080000780c */ /* 0x040fe20000704270 */
[----:B------:R-:W-:Y:S01]  /*47c0*/  @P4 STG.E.U16 desc[UR36][R4.64+0x62], R49 ;  /* 0x0000623104004986 */ /* 0x000fe2000c101524 */
[C---:B------:R-:W-:Y:S02]  /*47d0*/  ISETP.GT.AND P4, PT, R0.reuse, RZ, P1 ;  /* 0x000000ff0000720c */ /* 0x040fe40000f84270 */
[----:B------:R-:W-:Y:S01]  /*47e0*/  ISETP.GT.AND P1, PT, R0, 0x8, P1 ;  /* 0x000000080000780c */ /* 0x000fe20000f24270 */
[----:B------:R-:W-:Y:S01]  /*47f0*/  @P3 STG.E.U16 desc[UR36][R6.64+0x60], R50 ;  /* 0x0000603206003986 */ /* 0x000fe2000c101524 */
[----:B------:R-:W-:Y:S02]  /*4800*/  F2FP.F16.F32.PACK_AB R52, RZ, R52 ;  /* 0x00000034ff34723e */ /* 0x000fe400000000ff */
[----:B------:R-:W-:Y:S01]  /*4810*/  F2FP.F16.F32.PACK_AB R53, RZ, R53 ;  /* 0x00000035ff35723e */ /* 0x000fe200000000ff */
[----:B------:R-:W-:Y:S01]  /*4820*/  @P2 STG.E.U16 desc[UR36][R6.64+0x62], R51 ;  /* 0x0000623306002986 */ /* 0x000fe2000c101524 */
[----:B------:R-:W-:-:S02]  /*4830*/  F2FP.F16.F32.PACK_AB R54, RZ, R54 ;  /* 0x00000036ff36723e */ /* 0x000fc400000000ff */
[----:B------:R-:W-:-:S03]  /*4840*/  F2FP.F16.F32.PACK_AB R55, RZ, R55 ;  /* 0x00000037ff37723e */ /* 0x000fc600000000ff */
[----:B------:R-:W-:Y:S04]  /*4850*/  @P4 STG.E.U16 desc[UR36][R4.64+0x70], R52 ;  /* 0x0000703404004986 */ /* 0x000fe8000c101524 */
[----:B------:R0:W-:Y:S02]  /*4860*/  @P5 STG.E.U16 desc[UR36][R4.64+0x72], R53 ;  /* 0x0000723504005986 */ /* 0x0001e4000c101524 */
[----:B0-----:R-:W-:Y:S02]  /*4870*/  @P1 IMAD.MOV.U32 R4, RZ, RZ, R6 ;  /* 0x000000ffff041224 */ /* 0x001fe400078e0006 */
[----:B------:R-:W-:-:S05]  /*4880*/  @P1 IMAD.MOV.U32 R5, RZ, RZ, R7 ;  /* 0x000000ffff051224 */ /* 0x000fca00078e0007 */
[----:B------:R0:W-:Y:S04]  /*4890*/  @P1 STG.E.U16 desc[UR36][R4.64+0x70], R54 ;  /* 0x0000703604001986 */ /* 0x0001e8000c101524 */
[----:B------:R0:W-:Y:S02]  /*48a0*/  @P0 STG.E.U16 desc[UR36][R6.64+0x72], R55 ;  /* 0x0000723706000986 */ /* 0x0001e4000c101524 */
.L_x_98:
[----:B------:R-:W-:Y:S05]  /*48b0*/  BSYNC B0 ;  /* 0x0000000000007941 */ /* 0x000fea0003800000 */
.L_x_36:
[----:B0-----:R-:W2:Y:S01]  /*48c0*/  LDL.64 R4, [R1] ;  /* 0x0000000001047983 */ /* 0x001ea20000100a00 */
[----:B------:R-:W-:Y:S01]  /*48d0*/  ULDC.64 UR4, c[0x0][0x650] ;  /* 0x0001940000047ab9 */ /* 0x000fe20000000a00 */
[----:B------:R-:W-:Y:S02]  /*48e0*/  IMAD.U32 R0, RZ, RZ, UR44 ;  /* 0x0000002cff007e24 */ /* 0x000fe4000f8e00ff */
[----:B------:R-:W-:Y:S02]  /*48f0*/  IMAD.MOV.U32 R22, RZ, RZ, -0x1 ;  /* 0xffffffffff167424 */ /* 0x000fe400078e00ff */
[----:B------:R0:W-:Y:S01]  /*4900*/  SYNCS.ARRIVE.TRANS64.A1T0 RZ, [R0+UR48], RZ ;  /* 0x000000ff00ff79a7 */ /* 0x0001e20008100030 */
[----:B------:R-:W-:Y:S02]  /*4910*/  IMAD.MOV.U32 R18, RZ, RZ, -0x1 ;  /* 0xffffffffff127424 */ /* 0x000fe400078e00ff */
[----:B------:R-:W-:Y:S01]  /*4920*/  IMAD.MOV.U32 R19, RZ, RZ, -0x1 ;  /* 0xffffffffff137424 */ /* 0x000fe200078e00ff */
[----:B0-----:R-:W-:-:S02]  /*4930*/  PRMT R0, RZ, 0x7610, R0 ;  /* 0x00007610ff007816 */ /* 0x001fc40000000000 */
[----:B--2---:R-:W-:-:S05]  /*4940*/  LEA R16, P0, R4, R16, 0x1 ;  /* 0x0000001004107211 */ /* 0x004fca00078008ff */
[----:B------:R-:W-:Y:S01]  /*4950*/  IMAD.X R17, R68, 0x1, R17, P0 ;  /* 0x0000000144117824 */ /* 0x000fe200000e0611 */
[----:B------:R-:W-:-:S04]  /*4960*/  ISETP.GE.U32.AND P0, PT, R16, UR4, PT ;  /* 0x0000000410007c0c */ /* 0x000fc8000bf06070 */
[----:B------:R-:W-:-:S13]  /*4970*/  ISETP.GE.U32.AND.EX P0, PT, R17, UR5, PT, P0 ;  /* 0x0000000511007c0c */ /* 0x000fda000bf06100 */
[----:B------:R-:W-:Y:S05]  /*4980*/  @P0 BRA `(.L_x_99) ;  /* 0x00000004004c0947 */ /* 0x000fea0003800000 */
[----:B------:R-:W0:Y:S01]  /*4990*/  LDC.64 R10, c[0x0][0x628] ;  /* 0x00018a00ff0a7b82 */ /* 0x000e220000000a00 */
[----:B------:R-:W2:Y:S01]  /*49a0*/  S2R R12, SR_CTAID.X ;  /* 0x00000000000c7919 */ /* 0x000ea20000002500 */
[----:B-1-34-:R-:W-:Y:S02]  /*49b0*/  IMAD.MOV.U32 R8, RZ, RZ, R16 ;  /* 0x000000ffff087224 */ /* 0x01afe400078e0010 */
[----:B------:R-:W-:Y:S01]  /*49c0*/  IMAD.MOV.U32 R9, RZ, RZ, R17 ;  /* 0x000000ffff097224 */ /* 0x000fe200078e0011 */
[----:B------:R-:W1:Y:S03]  /*49d0*/  S2R R18, SR_CTAID.Y ;  /* 0x0000000000127919 */ /* 0x000e660000002600 */
[----:B------:R-:W3:Y:S08]  /*49e0*/  LDC R0, c[0x0][0x630] ;  /* 0x00018c00ff007b82 */ /* 0x000ef00000000800 */
[----:B------:R-:W4:Y:S01]  /*49f0*/  LDC.64 R14, c[0x0][0x620] ;  /* 0x00018800ff0e7b82 */ /* 0x000f220000000a00 */
[----:B0-----:R-:W-:-:S04]  /*4a00*/  ISETP.NE.U32.AND P0, PT, R10, RZ, PT ;  /* 0x000000ff0a00720c */ /* 0x001fc80003f05070 */
[----:B------:R-:W-:-:S13]  /*4a10*/  ISETP.NE.AND.EX P0, PT, R11, RZ, PT, P0 ;  /* 0x000000ff0b00720c */ /* 0x000fda0003f05300 */
[----:B-1234-:R-:W-:Y:S05]  /*4a20*/  @!P0 BRA `(.L_x_100) ;  /* 0x0000000000288947 */ /* 0x01efea0003800000 */
[----:B------:R-:W0:Y:S02]  /*4a30*/  LDC R3, c[0x0][0x634] ;  /* 0x00018d00ff037b82 */ /* 0x000e240000000800 */
[----:B0-----:R-:W-:-:S05]  /*4a40*/  IADD3 R3, P0, R16, R3, RZ ;  /* 0x0000000310037210 */ /* 0x001fca0007f1e0ff */
        /* <DEDUP_REMOVED lines=8> */
.L_x_100:
[-CC-:B------:R-:W-:Y:S01]  /*4ad0*/  SHF.R.U64 R19, R8, R0.reuse, R9.reuse ;  /* 0x0000000008137219 */ /* 0x180fe20000001209 */
[----:B------:R-:W0:Y:S01]  /*4ae0*/  LDC.64 R24, c[0x0][0x640] ;  /* 0x00019000ff187b82 */ /* 0x000e220000000a00 */
[----:B------:R-:W-:Y:S01]  /*4af0*/  SHF.R.U32.HI R0, RZ, R0, R9 ;  /* 0x00000000ff007219 */ /* 0x000fe20000011609 */
[----:B------:R-:W-:Y:S01]  /*4b00*/  ULDC UR4, c[0x0][0x150] ;  /* 0x0000540000047ab9 */ /* 0x000fe20000000800 */
[----:B------:R-:W-:Y:S02]  /*4b10*/  IADD3 R3, P0, RZ, -R19, RZ ;  /* 0x80000013ff037210 */ /* 0x000fe40007f1e0ff */
[----:B------:R-:W-:-:S03]  /*4b20*/  I2FP.F32.U32 R7, R12 ;  /* 0x0000000c00077245 */ /* 0x000fc60000201000 */
[----:B------:R-:W1:Y:S01]  /*4b30*/  LDC R6, c[0x0][0x618] ;  /* 0x00018600ff067b82 */ /* 0x000e620000000800 */
[----:B------:R-:W-:Y:S02]  /*4b40*/  IMAD.X R5, RZ, RZ, ~R0, P0 ;  /* 0x000000ffff057224 */ /* 0x000fe400000e0e00 */
[----:B------:R-:W-:Y:S01]  /*4b50*/  FMUL R7, R7, UR4 ;  /* 0x0000000407077c20 */ /* 0x000fe20008400000 */
[----:B------:R-:W-:Y:S01]  /*4b60*/  ULDC UR4, c[0x0][0x154] ;  /* 0x0000550000047ab9 */ /* 0x000fe20000000800 */
[-C--:B------:R-:W-:Y:S02]  /*4b70*/  IMAD R0, R5, R14.reuse, RZ ;  /* 0x0000000e05007224 */ /* 0x080fe400078e02ff */
[C---:B------:R-:W-:Y:S01]  /*4b80*/  IMAD.WIDE.U32 R4, R3.reuse, R14, R16 ;  /* 0x0000000e03047225 */ /* 0x040fe200078e0010 */
[----:B------:R-:W2:Y:S01]  /*4b90*/  LDC R8, c[0x0][0x608] ;  /* 0x00018200ff087b82 */ /* 0x000ea20000000800 */
[----:B------:R-:W3:Y:S02]  /*4ba0*/  F2I.U32.TRUNC.NTZ R7, R7 ;  /* 0x0000000700077305 */ /* 0x000ee4000020f000 */
[----:B------:R-:W-:Y:S01]  /*4bb0*/  IMAD R3, R3, R15, R0 ;  /* 0x0000000f03037224 */ /* 0x000fe200078e0200 */
[----:B------:R-:W-:-:S03]  /*4bc0*/  I2FP.F32.U32 R0, R18 ;  /* 0x0000001200007245 */ /* 0x000fc60000201000 */
[----:B------:R-:W-:Y:S01]  /*4bd0*/  IMAD.IADD R3, R5, 0x1, R3 ;  /* 0x0000000105037824 */ /* 0x000fe200078e0203 */
[----:B------:R-:W4:Y:S01]  /*4be0*/  LDC R11, c[0x0][0x658] ;  /* 0x00019600ff0b7b82 */ /* 0x000f220000000800 */
[----:B0-----:R-:W-:-:S04]  /*4bf0*/  ISETP.NE.U32.AND P0, PT, R24, RZ, PT ;  /* 0x000000ff1800720c */ /* 0x001fc80003f05070 */
[----:B------:R-:W-:-:S03]  /*4c00*/  ISETP.NE.AND.EX P0, PT, R25, RZ, PT, P0 ;  /* 0x000000ff1900720c */ /* 0x000fc60003f05300 */
[----:B------:R-:W0:Y:S01]  /*4c10*/  LDC R9, c[0x0][0x144] ;  /* 0x00005100ff097b82 */ /* 0x000e220000000800 */
[-C--:B-1----:R-:W-:Y:S01]  /*4c20*/  SHF.R.U64 R10, R4, R6.reuse, R3 ;  /* 0x00000006040a7219 */ /* 0x082fe20000001203 */
[----:B---3--:R-:W-:Y:S01]  /*4c30*/  IMAD.MOV R7, RZ, RZ, -R7 ;  /* 0x000000ffff077224 */ /* 0x008fe200078e0a07 */
[----:B------:R-:W-:Y:S01]  /*4c40*/  SHF.R.U32.HI R3, RZ, R6, R3 ;  /* 0x00000006ff037219 */ /* 0x000fe20000011603 */
[----:B------:R-:W-:-:S04]  /*4c50*/  FMUL R6, R0, UR4 ;  /* 0x0000000400067c20 */ /* 0x000fc80008400000 */
[----:B------:R-:W1:Y:S01]  /*4c60*/  LDC R21, c[0x0][0x148] ;  /* 0x00005200ff157b82 */ /* 0x000e620000000800 */
[----:B------:R3:W0:Y:S01]  /*4c70*/  F2I.U32.TRUNC.NTZ R14, R6 ;  /* 0x00000006000e7305 */ /* 0x000622000020f000 */
[-CC-:B--2---:R-:W-:Y:S02]  /*4c80*/  SHF.R.U64 R13, R10, R8.reuse, R3.reuse ;  /* 0x000000080a0d7219 */ /* 0x184fe40000001203 */
[----:B------:R-:W-:-:S04]  /*4c90*/  SHF.R.U32.HI R0, RZ, R8, R3 ;  /* 0x00000008ff007219 */ /* 0x000fc80000011603 */
[----:B-----5:R-:W2:Y:S01]  /*4ca0*/  LDC R20, c[0x0][0x648] ;  /* 0x00019200ff147b82 */ /* 0x020ea20000000800 */
[-CC-:B----4-:R-:W-:Y:S02]  /*4cb0*/  SHF.R.U64 R15, R13, R11.reuse, R0.reuse ;  /* 0x0000000b0d0f7219 */ /* 0x190fe40000001200 */
[----:B------:R-:W-:-:S03]  /*4cc0*/  SHF.R.U32.HI R5, RZ, R11, R0 ;  /* 0x0000000bff057219 */ /* 0x000fc60000011600 */
[----:B------:R-:W-:Y:S02]  /*4cd0*/  IMAD.MOV.U32 R4, RZ, RZ, R15 ;  /* 0x000000ffff047224 */ /* 0x000fe400078e000f */
[----:B------:R-:W4:Y:S01]  /*4ce0*/  LDC R26, c[0x0][0x638] ;  /* 0x00018e00ff1a7b82 */ /* 0x000f220000000800 */
[----:B0-----:R-:W-:-:S07]  /*4cf0*/  IMAD R22, R9, R7, R12 ;  /* 0x0000000709167224 */ /* 0x001fce00078e020c */
[----:B------:R-:W0:Y:S08]  /*4d00*/  LDC R27, c[0x0][0x610] ;  /* 0x00018400ff1b7b82 */ /* 0x000e300000000800 */
[----:B------:R-:W0:Y:S01]  /*4d10*/  LDC R28, c[0x0][0x600] ;  /* 0x00018000ff1c7b82 */ /* 0x000e220000000800 */
[----:B-123--:R-:W-:Y:S05]  /*4d20*/  @!P0 BRA `(.L_x_101) ;  /* 0x0000000000288947 */ /* 0x00efea0003800000 */
[----:B------:R-:W1:Y:S02]  /*4d30*/  LDC R0, c[0x0][0x64c] ;  /* 0x00019300ff007b82 */ /* 0x000e640000000800 */
[----:B-1----:R-:W-:-:S05]  /*4d40*/  IADD3 R3, P0, R15, R0, RZ ;  /* 0x000000000f037210 */ /* 0x002fca0007f1e0ff */
        /* <DEDUP_REMOVED lines=8> */
.L_x_101:
[----:B------:R-:W-:Y:S01]  /*4dd0*/  ISETP.NE.AND P0, PT, R2, 0x1, PT ;  /* 0x000000010200780c */ /* 0x000fe20003f05270 */
[----:B------:R-:W-:Y:S01]  /*4de0*/  IMAD.MOV R14, RZ, RZ, -R14 ;  /* 0x000000ffff0e7224 */ /* 0x000fe200078e0a0e */
[----:B------:R-:W-:Y:S02]  /*4df0*/  SHF.R.U64 R0, R4, R20, R5 ;  /* 0x0000001404007219 */ /* 0x000fe40000001205 */
[----:B------:R-:W-:Y:S02]  /*4e00*/  LOP3.LUT R3, R13, R70, RZ, 0xc0, !PT ;  /* 0x000000460d037212 */ /* 0x000fe400078ec0ff */
[----:B------:R-:W-:Y:S01]  /*4e10*/  LOP3.LUT R5, R10, R69, RZ, 0xc0, !PT ;  /* 0x000000450a057212 */ /* 0x000fe200078ec0ff */
[----:B------:R-:W-:Y:S02]  /*4e20*/  IMAD.MOV R4, RZ, RZ, -R0 ;  /* 0x000000ffff047224 */ /* 0x000fe400078e0a00 */
[----:B------:R-:W-:Y:S02]  /*4e30*/  IMAD R3, R66, R0, R3 ;  /* 0x0000000042037224 */ /* 0x000fe400078e0203 */
[----:B----4-:R-:W-:-:S02]  /*4e40*/  IMAD R0, R4, R26, R15 ;  /* 0x0000001a04007224 */ /* 0x010fc400078e020f */
[----:B------:R-:W-:Y:S02]  /*4e50*/  @P0 IMAD R22, R21, R14, R18 ;  /* 0x0000000e15160224 */ /* 0x000fe400078e0212 */
[----:B------:R-:W-:Y:S02]  /*4e60*/  IMAD.MOV.U32 R4, RZ, RZ, 0x1 ;  /* 0x00000001ff047424 */ /* 0x000fe400078e00ff */
[----:B0-----:R-:W-:Y:S02]  /*4e70*/  IMAD R22, R3, R27, R22 ;  /* 0x0000001b03167224 */ /* 0x001fe400078e0216 */
[----:B------:R-:W-:Y:S01]  /*4e80*/  IMAD R3, R0, R28, R5 ;  /* 0x0000001c00037224 */ /* 0x000fe200078e0205 */
[----:B------:R-:W-:-:S04]  /*4e90*/  PRMT R0, R4, 0x7610, R0 ;  /* 0x0000761004007816 */ /* 0x000fc80000000000 */
[----:B------:R-:W-:Y:S02]  /*4ea0*/  SEL R18, R3, R22, !P0 ;  /* 0x0000001603127207 */ /* 0x000fe40004000000 */
[----:B------:R-:W-:-:S07]  /*4eb0*/  SEL R22, R22, R3, !P0 ;  /* 0x0000000316167207 */ /* 0x000fce0004000000 */
.L_x_99:
[----:B------:R-:W-:Y:S01]  /*4ec0*/  LOP3.LUT P0, RZ, R0, 0xff, RZ, 0xc0, !PT ;  /* 0x000000ff00ff7812 */ /* 0x000fe2000780c0ff */
[----:B------:R-:W-:Y:S01]  /*4ed0*/  UIMAD.WIDE.U32 UR4, UR38, -0x55555555, URZ ;  /* 0xaaaaaaab260478a5 */ /* 0x000fe2000f8e003f */
[----:B------:R-:W-:-:S03]  /*4ee0*/  LOP3.LUT R75, R75, 0x1, RZ, 0x3c, !PT ;  /* 0x000000014b4b7812 */ /* 0x000fc600078e3cff */
[----:B------:R-:W-:-:S04]  /*4ef0*/  USHF.R.U32.HI UR4, URZ, 0x1, UR5 ;  /* 0x000000013f047899 */ /* 0x000fc80008011605 */
[----:B------:R-:W-:-:S04]  /*4f00*/  UIMAD UR38, UR4, -0x3, UR38 ;  /* 0xfffffffd042678a4 */ /* 0x000fc8000f8e0226 */
[----:B------:R-:W-:Y:S08]  /*4f10*/  @P0 BRA `(.L_x_102) ;  /* 0xffffffc800300947 */ /* 0x000ff0000383ffff */
[----:B------:R-:W-:Y:S05]  /*4f20*/  EXIT ;  /* 0x000000000000794d */ /* 0x000fea0003800000 */
.L_x_17:
[----:B------:R-:W-:-:S08]  /*4f30*/  ISETP.NE.AND P0, PT, R9, RZ, PT ;  /* 0x000000ff0900720c */ /* 0x000fd00003f05270 */
[----:B0-----:R-:W0:-:S00]  /*4f40*/  USETMAXREG.DEALLOC.CTAPOOL 0x28 ;  /* 0x00000028000079c8 */ /* 0x001e0000080e0500 */
[----:B------:R-:W-:Y:S05]  /*4f50*/  @P0 EXIT ;  /* 0x000000000000094d */ /* 0x000fea0003800000 */
[----:B0-----:R-:W-:Y:S01]  /*4f60*/  LOP3.LUT P0, RZ, R3, 0xff, RZ, 0xc0, !PT ;  /* 0x000000ff03ff7812 */ /* 0x001fe2000780c0ff */
[----:B------:R-:W-:Y:S02]  /*4f70*/  IMAD.MOV.U32 R3, RZ, RZ, 0x1 ;  /* 0x00000001ff037424 */ /* 0x000fe400078e00ff */
[----:B------:R-:W-:-:S10]  /*4f80*/  IMAD.MOV.U32 R8, RZ, RZ, RZ ;  /* 0x000000ffff087224 */ /* 0x000fd400078e00ff */
[----:B------:R-:W-:Y:S05]  /*4f90*/  @!P0 BRA `(.L_x_103) ;  /* 0x0000000c00948947 */ /* 0x000fea0003800000 */
[----:B------:R-:W0:Y:S01]  /*4fa0*/  S2UR UR5, SR_CgaCtaId ;  /* 0x00000000000579c3 */ /* 0x000e220000008800 */
[----:B------:R-:W-:Y:S01]  /*4fb0*/  UMOV UR7, 0x1 ;  /* 0x0000000100077882 */ /* 0x000fe20000000000 */
[----:B------:R-:W-:Y:S01]  /*4fc0*/  LOP3.LUT P0, RZ, R4, 0x1f, RZ, 0xc0, !PT ;  /* 0x0000001f04ff7812 */ /* 0x000fe2000780c0ff */
[----:B------:R-:W-:Y:S01]  /*4fd0*/  ULDC UR14, c[0x0][0x658] ;  /* 0x00019600000e7ab9 */ /* 0x000fe20000000800 */
[----:B------:R-:W-:Y:S01]  /*4fe0*/  UMOV UR6, 0xffffffff ;  /* 0xffffffff00067882 */ /* 0x000fe20000000000 */
[----:B------:R-:W-:Y:S01]  /*4ff0*/  BSSY B0, `(.L_x_103) ;  /* 0x00000df000007945 */ /* 0x000fe20003800000 */
[----:B------:R-:W-:Y:S01]  /*5000*/  USHF.L.U32 UR6, UR6, UR14, URZ ;  /* 0x0000000e06067299 */ /* 0x000fe2000800063f */
[C---:B------:R-:W-:Y:S01]  /*5010*/  ISETP.NE.AND P2, PT, R5.reuse, RZ, PT ;  /* 0x000000ff0500720c */ /* 0x040fe20003f45270 */
[----:B------:R-:W-:Y:S01]  /*5020*/  IMAD.MOV.U32 R10, RZ, RZ, 0x1 ;  /* 0x00000001ff0a7424 */ /* 0x000fe200078e00ff */
[----:B------:R-:W-:Y:S01]  /*5030*/  ISETP.NE.OR P0, PT, R5, RZ, !P0 ;  /* 0x000000ff0500720c */ /* 0x000fe20004705670 */
[----:B------:R-:W-:Y:S01]  /*5040*/  IMAD.MOV.U32 R3, RZ, RZ, 0x1 ;  /* 0x00000001ff037424 */ /* 0x000fe200078e00ff */
[----:B------:R-:W-:Y:S01]  /*5050*/  LOP3.LUT R9, R23, 0x2, RZ, 0xfc, !PT ;  /* 0x0000000217097812 */ /* 0x000fe200078efcff */
[----:B------:R-:W-:Y:S01]  /*5060*/  IMAD.MOV.U32 R8, RZ, RZ, RZ ;  /* 0x000000ffff087224 */ /* 0x000fe200078e00ff */
[----:B------:R-:W-:Y:S01]  /*5070*/  ULDC UR13, c[0x0][0x600] ;  /* 0x00018000000d7ab9 */ /* 0x000fe20000000800 */
[----:B------:R-:W-:Y:S01]  /*5080*/  UMOV UR23, 0x5 ;  /* 0x0000000500177882 */ /* 0x000fe20000000000 */
[----:B------:R-:W-:-:S02]  /*5090*/  UIADD3 UR42, UR40, 0x1, URZ ;  /* 0x00000001282a7890 */ /* 0x000fc4000fffe03f */
[----:B------:R-:W-:Y:S02]  /*50a0*/  UIADD3 UR13, UR13, -0x1, URZ ;  /* 0xffffffff0d0d7890 */ /* 0x000fe4000fffe03f */
[----:B------:R-:W-:Y:S02]  /*50b0*/  USHF.L.U32 UR14, UR7, UR14, URZ ;  /* 0x0000000e070e7299 */ /* 0x000fe4000800063f */
[----:B------:R-:W-:Y:S01]  /*50c0*/  ULOP3.LUT UR21, URZ, UR6, URZ, 0x33, !UPT ;  /* 0x000000063f157292 */ /* 0x000fe2000f8e333f */
[----:B------:R-:W-:Y:S01]  /*50d0*/  ULDC.64 UR30, c[0x0][0x198] ;  /* 0x00006600001e7ab9 */ /* 0x000fe20000000a00 */
[----:B0-----:R-:W-:Y:S02]  /*50e0*/  ULOP3.LUT UR4, UR5, 0x1, URZ, 0xc0, !UPT ;  /* 0x0000000105047892 */ /* 0x001fe4000f8ec03f */
[----:B------:R-:W-:Y:S02]  /*50f0*/  USHF.R.U32.HI UR41, URZ, 0x1, UR5 ;  /* 0x000000013f297899 */ /* 0x000fe40008011605 */
[----:B------:R-:W-:-:S02]  /*5100*/  USHF.L.U32 UR15, UR5, 0x5, URZ ;  /* 0x00000005050f7899 */ /* 0x000fc4000800063f */
[----:B------:R-:W-:Y:S02]  /*5110*/  USHF.L.U32 UR37, UR5, 0xb, URZ ;  /* 0x0000000b05257899 */ /* 0x000fe4000800063f */
[----:B------:R-:W-:Y:S02]  /*5120*/  ULOP3.LUT UR5, UR5, 0xfffffffe, URZ, 0xc0, !UPT ;  /* 0xfffffffe05057892 */ /* 0x000fe4000f8ec03f */
[----:B------:R-:W-:Y:S02]  /*5130*/  UISETP.GT.U32.AND UP0, UPT, UR4, 0xffff, UPT ;  /* 0x0000ffff0400788c */ /* 0x000fe4000bf04070 */
[----:B------:R-:W-:Y:S02]  /*5140*/  USHF.L.U32 UR22, UR7, UR5, URZ ;  /* 0x0000000507167299 */ /* 0x000fe4000800063f */
[----:B------:R-:W-:Y:S02]  /*5150*/  ULOP3.LUT UR5, UR5, 0x1, URZ, 0xfc, !UPT ;  /* 0x0000000105057892 */ /* 0x000fe4000f8efc3f */
[----:B------:R-:W-:-:S02]  /*5160*/  USEL UR4, UR4, 0xffff, !UP0 ;  /* 0x0000ffff04047887 */ /* 0x000fc4000c000000 */
[----:B------:R-:W-:Y:S02]  /*5170*/  USHF.L.U32 UR5, UR7, UR5, URZ ;  /* 0x0000000507057299 */ /* 0x000fe4000800063f */
[----:B------:R-:W-:Y:S02]  /*5180*/  ULOP3.LUT UR4, UR4, 0xffff, URZ, 0xc0, !UPT ;  /* 0x0000ffff04047892 */ /* 0x000fe4000f8ec03f */
[----:B------:R-:W-:Y:S02]  /*5190*/  ULOP3.LUT UR15, UR15, 0x20, URZ, 0xc0, !UPT ;  /* 0x000000200f0f7892 */ /* 0x000fe4000f8ec03f */
[----:B------:R-:W-:Y:S02]  /*51a0*/  ULOP3.LUT UR22, UR22, UR5, URZ, 0xfc, !UPT ;  /* 0x0000000516167292 */ /* 0x000fe4000f8efc3f */
[----:B------:R-:W-:-:S12]  /*51b0*/  USHF.L.U32 UR23, UR23, UR4, URZ ;  /* 0x0000000417177299 */ /* 0x000fd8000800063f */
.L_x_115:
[----:B------:R-:W-:-:S03]  /*51c0*/  UMOV UR4, 0xffffffff ;  /* 0xffffffff00047882 */ /* 0x000fc60000000000 */
[----:B------:R-:W-:Y:S05]  /*51d0*/  BRA.DIV UR4, `(.L_x_104) ;  /* 0x0000000e04fc7947 */ /* 0x000fea000b800000 */
[----:B------:R-:W-:-:S13]  /*51e0*/  ELECT P6, URZ, PT ;  /* 0x00000000003f782f */ /* 0x000fda00038c0000 */
.L_x_127:
[----:B------:R-:W0:Y:S01]  /*51f0*/  LDC R4, c[0x0][0x28c] ;  /* 0x0000a300ff047b82 */ /* 0x000e220000000800 */
[----:B------:R-:W-:Y:S01]  /*5200*/  BSSY B1, `(.L_x_105) ;  /* 0x0000049000017945 */ /* 0x000fe20003800000 */
[----:B0-----:R-:W-:-:S13]  /*5210*/  ISETP.LT.OR P6, PT, R4, 0x1, !P6 ;  /* 0x000000010400780c */ /* 0x001fda00077c1670 */
[----:B------:R-:W-:Y:S05]  /*5220*/  @P6 BRA `(.L_x_106) ;  /* 0x0000000400186947 */ /* 0x000fea0003800000 */
[----:B------:R-:W-:Y:S01]  /*5230*/  LEA R22, R22, UR41, 0x1 ;  /* 0x0000002916167c11 */ /* 0x000fe2000f8e08ff */
[----:B------:R-:W-:Y:S01]  /*5240*/  IMAD.MOV.U32 R13, RZ, RZ, RZ ;  /* 0x000000ffff0d7224 */ /* 0x000fe200078e00ff */
[----:B------:R-:W-:Y:S01]  /*5250*/  LEA R18, R18, UR15, 0x6 ;  /* 0x0000000f12127c11 */ /* 0x000fe2000f8e30ff */
[----:B------:R-:W-:Y:S02]  /*5260*/  IMAD.U32 R14, RZ, RZ, UR42 ;  /* 0x0000002aff0e7e24 */ /* 0x000fe4000f8e00ff */
[----:B------:R-:W-:Y:S02]  /*5270*/  IMAD.MOV.U32 R4, RZ, RZ, R3 ;  /* 0x000000ffff047224 */ /* 0x000fe400078e0003 */
[----:B------:R-:W-:Y:S02]  /*5280*/  IMAD.MOV.U32 R5, RZ, RZ, R8 ;  /* 0x000000ffff057224 */ /* 0x000fe400078e0008 */
[----:B------:R-:W-:-:S07]  /*5290*/  IMAD.SHL.U32 R22, R22, 0x20, RZ ;  /* 0x0000002016167824 */ /* 0x000fce00078e00ff */
.L_x_110:
[----:B------:R-:W0:Y:S01]  /*52a0*/  S2R R7, SR_CgaCtaId ;  /* 0x0000000000077919 */ /* 0x000e220000008800 */
[----:B------:R-:W-:-:S04]  /*52b0*/  MOV R6, 0x400 ;  /* 0x0000040000067802 */ /* 0x000fc80000000f00 */
[----:B0-----:R-:W-:Y:S02]  /*52c0*/  LEA R12, R7, R6, 0x18 ;  /* 0x00000006070c7211 */ /* 0x001fe400078ec0ff */
[----:B------:R-:W-:Y:S01]  /*52d0*/  SHF.L.U32 R6, R4, 0x1f, RZ ;  /* 0x0000001f04067819 */ /* 0x000fe200000006ff */
[----:B------:R-:W0:Y:S02]  /*52e0*/  @!P2 LDC R7, c[0x0][0x500] ;  /* 0x00014000ff07ab82 */ /* 0x000e240000000800 */
[----:B------:R-:W-:-:S04]  /*52f0*/  IMAD R11, R5, 0x8, R12 ;  /* 0x00000008050b7824 */ /* 0x000fc800078e020c */
[----:B------:R-:W1:Y:S02]  /*5300*/  SYNCS.PHASECHK.TRANS64.TRYWAIT P1, [R11+URZ+0x18], R6 ;  /* 0x000018060b0075a7 */ /* 0x000e64000802017f */
[----:B-1----:R-:W-:Y:S05]  /*5310*/  @!P1 BRA `(.L_x_107) ;  /* 0x0000000c00cc9947 */ /* 0x002fea0003800000 */
.L_x_128:
[----:B-1----:R-:W-:Y:S01]  /*5320*/  PRMT R6, R9, 0x9910, RZ ;  /* 0x0000991009067816 */ /* 0x002fe200000000ff */
[----:B0-----:R0:W-:Y:S03]  /*5330*/  @!P2 SYNCS.ARRIVE.TRANS64 RZ, [R11+URZ], R7 ;  /* 0x000000070bffa9a7 */ /* 0x0011e6000800003f */
[----:B------:R-:W-:-:S13]  /*5340*/  ISETP.NE.AND P1, PT, R6, 0x2, PT ;  /* 0x000000020600780c */ /* 0x000fda0003f25270 */
[----:B0-----:R-:W-:Y:S05]  /*5350*/  @P1 BRA `(.L_x_108) ;  /* 0x0000000000041947 */ /* 0x001fea0003800000 */
[----:B------:R-:W-:Y:S01]  /*5360*/  BPT.TRAP 0x1 ;  /* 0x000000040000795c */ /* 0x000fe20000300000 */
.L_x_108:
[----:B------:R-:W-:Y:S05]  /*5370*/  @P0 BRA `(.L_x_109) ;  /* 0x0000000000040947 */ /* 0x000fea0003800000 */
[----:B------:R-:W-:Y:S01]  /*5380*/  BPT.TRAP 0x1 ;  /* 0x000000040000795c */ /* 0x000fe20000300000 */
.L_x_109:
[----:B------:R-:W-:Y:S01]  /*5390*/  R2UR UR8, R5 ;  /* 0x00000000050872ca */ /* 0x000fe200000e0000 */
[----:B------:R-:W-:Y:S01]  /*53a0*/  VIADD R14, R14, 0xffffffff ;  /* 0xffffffff0e0e7836 */ /* 0x000fe20000000000 */
[----:B------:R-:W-:Y:S01]  /*53b0*/  R2UR UR10, R12 ;  /* 0x000000000c0a72ca */ /* 0x000fe200000e0000 */
[----:B------:R-:W-:Y:S01]  /*53c0*/  UIADD3 UR4, UP0, UR30, 0xf0, URZ ;  /* 0x000000f01e047890 */ /* 0x000fe2000ff1e03f */
[----:B------:R-:W-:Y:S01]  /*53d0*/  R2UR UR34, R13 ;  /* 0x000000000d2272ca */ /* 0x000fe200000e0000 */
[----:B------:R-:W-:Y:S01]  /*53e0*/  UIADD3 UR38, UP1, UR30, 0x1f0, URZ ;  /* 0x000001f01e267890 */ /* 0x000fe2000ff3e03f */
[----:B------:R-:W-:Y:S01]  /*53f0*/  R2UR UR33, R11 ;  /* 0x000000000b2172ca */ /* 0x000fe200000e0000 */
[----:B------:R-:W-:Y:S01]  /*5400*/  UIADD3.X UR5, URZ, UR31, URZ, UP0, !UPT ;  /* 0x0000001f3f057290 */ /* 0x000fe200087fe43f */
[----:B------:R-:W-:Y:S01]  /*5410*/  R2UR UR35, R22 ;  /* 0x00000000162372ca */ /* 0x000fe200000e0000 */
[----:B------:R-:W-:Y:S01]  /*5420*/  UPRMT UR29, URZ, 0x5410, UR23 ;  /* 0x000054103f1d7896 */ /* 0x000fe20008000017 */
[----:B------:R-:W-:Y:S01]  /*5430*/  R2UR UR36, R19 ;  /* 0x00000000132472ca */ /* 0x000fe200000e0000 */
[----:B------:R-:W-:Y:S01]  /*5440*/  UIADD3.X UR39, URZ, UR31, URZ, UP1, !UPT ;  /* 0x0000001f3f277290 */ /* 0x000fe20008ffe43f */
[----:B------:R-:W-:Y:S01]  /*5450*/  R2UR UR19, R18 ;  /* 0x00000000121372ca */ /* 0x000fe200000e0000 */
[----:B------:R-:W-:Y:S01]  /*5460*/  USHF.L.U32 UR8, UR8, 0xd, URZ ;  /* 0x0000000d08087899 */ /* 0x000fe2000800063f */
[----:B------:R-:W-:Y:S01]  /*5470*/  ISETP.GT.AND P3, PT, R14, 0x1, PT ;  /* 0x000000010e00780c */ /* 0x000fe20003f64270 */
[----:B------:R-:W-:Y:S01]  /*5480*/  UPRMT UR43, URZ, 0x5410, UR22 ;  /* 0x000054103f2b7896 */ /* 0x000fe20008000016 */
[----:B------:R-:W-:Y:S01]  /*5490*/  VIADD R5, R5, 0x1 ;  /* 0x0000000105057836 */ /* 0x000fe20000000000 */
[----:B------:R-:W-:Y:S01]  /*54a0*/  ULEA UR9, UR41, UR8, 0xb ;  /* 0x0000000829097291 */ /* 0x000fe2000f8e583f */
[----:B------:R-:W-:Y:S01]  /*54b0*/  VIADD R13, R13, 0x80 ;  /* 0x000000800d0d7836 */ /* 0x000fe20000000000 */
[----:B------:R-:W-:-:S02]  /*54c0*/  ULOP3.LUT UR8, UR8, 0x800, UR37, 0xf8, !UPT ;  /* 0x0000080008087892 */ /* 0x000fc4000f8ef825 */
[----:B------:R-:W-:Y:S01]  /*54d0*/  ULEA UR24, UR9, UR10, 0x1 ;  /* 0x0000000a09187291 */ /* 0x000fe2000f8e083f */
[C---:B------:R-:W-:Y:S01]  /*54e0*/  ISETP.NE.AND P1, PT, R5.reuse, 0x3, PT ;  /* 0x000000030500780c */ /* 0x040fe20003f25270 */
[----:B------:R-:W-:Y:S02]  /*54f0*/  ULEA UR8, UR8, UR10, 0x1 ;  /* 0x0000000a08087291 */ /* 0x000fe4000f8e083f */
[----:B------:R-:W-:Y:S01]  /*5500*/  UIADD3 UR32, UR24, 0x100, URZ ;  /* 0x0000010018207890 */ /* 0x000fe2000fffe03f */
[----:B------:R-:W-:Y:S01]  /*5510*/  SEL R7, RZ, 0x1, P1 ;  /* 0x00000001ff077807 */ /* 0x000fe20000800000 */
[----:B------:R-:W-:Y:S01]  /*5520*/  UIADD3 UR26, UR34, 0x40, URZ ;  /* 0x00000040221a7890 */ /* 0x000fe2000fffe03f */
[----:B------:R-:W-:Y:S01]  /*5530*/  SEL R5, R5, RZ, P1 ;  /* 0x000000ff05057207 */ /* 0x000fe20000800000 */
[----:B------:R-:W-:Y:S01]  /*5540*/  UIADD3 UR24, UR24, 0x2100, URZ ;  /* 0x0000210018187890 */ /* 0x000fe2000fffe03f */
[----:B------:R-:W-:Y:S01]  /*5550*/  LOP3.LUT R4, R4, R7, RZ, 0x3c, !PT ;  /* 0x0000000704047212 */ /* 0x000fe200078e3cff */
[----:B------:R-:W-:-:S02]  /*5560*/  UIADD3 UR16, UR8, 0xc100, URZ ;  /* 0x0000c10008107890 */ /* 0x000fc4000fffe03f */
[----:B------:R-:W-:Y:S01]  /*5570*/  UIADD3 UR8, UR8, 0xe100, URZ ;  /* 0x0000e10008087890 */ /* 0x000fe2000fffe03f */
[----:B------:R-:W-:Y:S01]  /*5580*/  UMOV UR6, 0x0 ;  /* 0x0000000000067882 */ /* 0x000fe20000000000 */
[----:B------:R-:W-:Y:S01]  /*5590*/  UMOV UR7, 0x10000000 ;  /* 0x1000000000077882 */ /* 0x000fe20000000000 */
[----:B------:R-:W-:Y:S01]  /*55a0*/  UMOV UR25, UR33 ;  /* 0x0000002100197c82 */ /* 0x000fe20008000000 */
[----:B------:R-:W-:Y:S01]  /*55b0*/  UMOV UR27, UR35 ;  /* 0x00000023001b7c82 */ /* 0x000fe20008000000 */
[----:B------:R-:W-:Y:S01]  /*55c0*/  UMOV UR28, UR36 ;  /* 0x00000024001c7c82 */ /* 0x000fe20008000000 */
[----:B------:R-:W-:Y:S01]  /*55d0*/  UMOV UR17, UR33 ;  /* 0x0000002100117c82 */ /* 0x000fe20008000000 */
[----:B------:R-:W-:Y:S01]  /*55e0*/  UMOV UR18, UR34 ;  /* 0x0000002200127c82 */ /* 0x000fe20008000000 */
[----:B------:R-:W-:Y:S01]  /*55f0*/  UMOV UR20, UR36 ;  /* 0x0000002400147c82 */ /* 0x000fe20008000000 */
[----:B------:R0:W-:Y:S01]  /*5600*/  UTMALDG.3D.MULTICAST [UR32], [UR4], UR29, desc[UR6] ;  /* 0x00000620040073b4 */ /* 0x0001e2000801181d */
[----:B------:R-:W-:Y:S01]  /*5610*/  UMOV UR9, UR33 ;  /* 0x0000002100097c82 */ /* 0x000fe20008000000 */
[----:B------:R-:W-:Y:S01]  /*5620*/  UMOV UR11, UR19 ;  /* 0x00000013000b7c82 */ /* 0x000fe20008000000 */
[----:B------:R-:W-:Y:S01]  /*5630*/  UMOV UR12, UR36 ;  /* 0x00000024000c7c82 */ /* 0x000fe20008000000 */
[----:B------:R-:W-:Y:S01]  /*5640*/  UMOV UR10, UR26 ;  /* 0x0000001a000a7c82 */ /* 0x000fe20008000000 */
[----:B------:R0:W-:Y:S01]  /*5650*/  UTMALDG.3D.MULTICAST [UR24], [UR4], UR29, desc[UR6] ;  /* 0x00000618040073b4 */ /* 0x0001e2000801181d */
[----:B------:R0:W-:Y:S01]  /*5660*/  UTMALDG.3D.MULTICAST [UR16], [UR38], UR43, desc[UR6] ;  /* 0x00000610260073b4 */ /* 0x0001e2000801182b */
[----:B------:R0:W-:Y:S02]  /*5670*/  UTMALDG.3D.MULTICAST [UR8], [UR38], UR43, desc[UR6] ;  /* 0x00000608260073b4 */ /* 0x0001e4000801182b */
[----:B0-----:R-:W-:Y:S05]  /*5680*/  @P3 BRA `(.L_x_110) ;  /* 0xfffffffc00043947 */ /* 0x001fea000383ffff */
.L_x_106:
[----:B------:R-:W-:Y:S05]  /*5690*/  BSYNC B1 ;  /* 0x0000000000017941 */ /* 0x000fea0003800000 */
.L_x_105:
[----:B------:R-:W2:Y:S01]  /*56a0*/  LDL.64 R20, [R1] ;  /* 0x0000000001147983 */ /* 0x000ea20000100a00 */
[----:B------:R-:W-:Y:S01]  /*56b0*/  LOP3.LUT P4, RZ, R10, 0xff, RZ, 0xc0, !PT ;  /* 0x000000ff0aff7812 */ /* 0x000fe2000788c0ff */
[----:B------:R-:W-:Y:S01]  /*56c0*/  VIADD R7, R8, UR40 ;  /* 0x0000002808077c36 */ /* 0x000fe20008000000 */
[----:B------:R-:W-:Y:S01]  /*56d0*/  ULDC.64 UR4, c[0x0][0x650] ;  /* 0x0001940000047ab9 */ /* 0x000fe20000000a00 */
[----:B------:R-:W-:Y:S01]  /*56e0*/  IMAD.U32 R8, RZ, RZ, UR40 ;  /* 0x00000028ff087e24 */ /* 0x000fe2000f8e00ff */
[----:B------:R-:W-:Y:S01]  /*56f0*/  UISETP.GE.U32.AND UP0, UPT, UR40, 0x3, UPT ;  /* 0x000000032800788c */ /* 0x000fe2000bf06070 */
[----:B------:R-:W-:Y:S01]  /*5700*/  BSSY B1, `(.L_x_111) ;  /* 0x000006b000017945 */ /* 0x000fe20003800000 */
[----:B------:R-:W-:Y:S01]  /*5710*/  ISETP.GT.U32.AND P1, PT, R7, 0x2, PT ;  /* 0x000000020700780c */ /* 0x000fe20003f24070 */
[----:B------:R-:W-:Y:S01]  /*5720*/  IMAD.MOV.U32 R22, RZ, RZ, -0x1 ;  /* 0xffffffffff167424 */ /* 0x000fe200078e00ff */
[----:B------:R-:W-:Y:S01]  /*5730*/  PRMT R10, RZ, 0x7610, R10 ;  /* 0x00007610ff0a7816 */ /* 0x000fe2000000000a */
[----:B------:R-:W-:Y:S01]  /*5740*/  IMAD.MOV.U32 R18, RZ, RZ, -0x1 ;  /* 0xffffffffff127424 */ /* 0x000fe200078e00ff */
[----:B------:R-:W-:Y:S01]  /*5750*/  ISETP.LT.U32.AND P1, PT, R8, 0x3, P1 ;  /* 0x000000030800780c */ /* 0x000fe20000f21070 */
[----:B------:R-:W-:Y:S01]  /*5760*/  IMAD.MOV.U32 R19, RZ, RZ, -0x1 ;  /* 0xffffffffff137424 */ /* 0x000fe200078e00ff */
[----:B------:R-:W-:Y:S01]  /*5770*/  PLOP3.LUT P3, PT, PT, PT, UP0, 0x80, 0x0 ;  /* 0x000000000000781c */ /* 0x000fe20003f6f008 */
[----:B------:R-:W0:Y:S01]  /*5780*/  @P4 S2R R5, SR_CgaCtaId ;  /* 0x0000000000054919 */ /* 0x000e220000008800 */
[----:B------:R-:W-:-:S04]  /*5790*/  @P4 MOV R4, 0x400 ;  /* 0x0000040000044802 */ /* 0x000fc80000000f00 */
[----:B0-----:R-:W-:Y:S01]  /*57a0*/  @P4 LEA R6, R5, R4, 0x18 ;  /* 0x0000000405064211 */ /* 0x001fe200078ec0ff */
[----:B------:R-:W-:Y:S01]  /*57b0*/  IMAD.WIDE.U32 R4, R7, -0x55555555, RZ ;  /* 0xaaaaaaab07047825 */ /* 0x000fe200078e00ff */
[----:B------:R-:W-:Y:S02]  /*57c0*/  SEL R4, RZ, 0x1, !P1 ;  /* 0x00000001ff047807 */ /* 0x000fe40004800000 */
[----:B------:R0:W-:Y:S02]  /*57d0*/  @P4 SYNCS.ARRIVE.TRANS64.A1T0 RZ, [R6+URZ+0x68], RZ ;  /* 0x000068ff06ff49a7 */ /* 0x0001e4000810003f */
[----:B------:R-:W-:Y:S02]  /*57e0*/  LOP3.LUT R3, R3, R4, RZ, 0x3c, !PT ;  /* 0x0000000403037212 */ /* 0x000fe400078e3cff */
[----:B------:R-:W-:Y:S02]  /*57f0*/  PRMT R4, RZ, 0x7610, R4 ;  /* 0x00007610ff047816 */ /* 0x000fe40000000004 */
[----:B0-----:R-:W-:-:S04]  /*5800*/  SHF.R.U32.HI R6, RZ, 0x1, R5 ;  /* 0x00000001ff067819 */ /* 0x001fc80000011605 */
[----:B------:R-:W-:Y:S01]  /*5810*/  @P3 LOP3.LUT R3, R3, 0x1, R6, 0x78, !PT ;  /* 0x0000000103033812 */ /* 0x000fe200078e7806 */
[----:B------:R-:W-:Y:S01]  /*5820*/  IMAD R8, R6, -0x3, R7 ;  /* 0xfffffffd06087824 */ /* 0x000fe200078e0207 */
[----:B--2---:R-:W-:-:S04]  /*5830*/  IADD3 R16, P4, R16, R20, RZ ;  /* 0x0000001410107210 */ /* 0x004fc80007f9e0ff */
[----:B------:R-:W-:Y:S01]  /*5840*/  ISETP.GE.U32.AND P1, PT, R16, UR4, PT ;  /* 0x0000000410007c0c */ /* 0x000fe2000bf26070 */
[----:B------:R-:W-:-:S05]  /*5850*/  IMAD.X R17, R17, 0x1, R0, P4 ;  /* 0x0000000111117824 */ /* 0x000fca00020e0600 */
[----:B------:R-:W-:-:S13]  /*5860*/  ISETP.GE.U32.AND.EX P1, PT, R17, UR5, PT, P1 ;  /* 0x0000000511007c0c */ /* 0x000fda000bf26110 */
[----:B------:R-:W-:Y:S05]  /*5870*/  @P1 BRA `(.L_x_112) ;  /* 0x00000004004c1947 */ /* 0x000fea0003800000 */
[----:B------:R-:W0:Y:S01]  /*5880*/  S2R R12, SR_CTAID.X ;  /* 0x00000000000c7919 */ /* 0x000e220000002500 */
[----:B------:R-:W-:Y:S01]  /*5890*/  ULDC.64 UR4, c[0x0][0x628] ;  /* 0x00018a0000047ab9 */ /* 0x000fe20000000a00 */
[----:B------:R-:W1:Y:S01]  /*58a0*/  LDC R13, c[0x0][0x144] ;  /* 0x00005100ff0d7b82 */ /* 0x000e620000000800 */
[----:B------:R-:W-:Y:S01]  /*58b0*/  ISETP.NE.U32.AND P1, PT, RZ, UR4, PT ;  /* 0x00000004ff007c0c */ /* 0x000fe2000bf25070 */
[----:B------:R-:W2:Y:S01]  /*58c0*/  S2R R11, SR_CTAID.Y ;  /* 0x00000000000b7919 */ /* 0x000ea20000002600 */
[----:B------:R-:W-:Y:S01]  /*58d0*/  ULDC UR6, c[0x0][0x150] ;  /* 0x0000540000067ab9 */ /* 0x000fe20000000800 */
[----:B------:R-:W-:Y:S01]  /*58e0*/  ULDC UR7, c[0x0][0x630] ;  /* 0x00018c0000077ab9 */ /* 0x000fe20000000800 */
[----:B------:R-:W-:Y:S01]  /*58f0*/  ISETP.NE.AND.EX P1, PT, RZ, UR5, PT, P1 ;  /* 0x00000005ff007c0c */ /* 0x000fe2000bf25310 */
[----:B------:R-:W-:Y:S01]  /*5900*/  IMAD.MOV.U32 R4, RZ, RZ, R16 ;  /* 0x000000ffff047224 */ /* 0x000fe200078e0010 */
[----:B0-----:R-:W-:-:S05]  /*5910*/  I2FP.F32.U32 R5, R12 ;  /* 0x0000000c00057245 */ /* 0x001fca0000201000 */
[----:B------:R-:W-:Y:S01]  /*5920*/  FMUL R14, R5, UR6 ;  /* 0x00000006050e7c20 */ /* 0x000fe20008400000 */
[----:B------:R-:W-:-:S05]  /*5930*/  IMAD.MOV.U32 R5, RZ, RZ, R17 ;  /* 0x000000ffff057224 */ /* 0x000fca00078e0011 */
[----:B--2---:R-:W-:Y:S05]  /*5940*/  @!P1 BRA `(.L_x_113) ;  /* 0x0000000000289947 */ /* 0x004fea0003800000 */
[----:B------:R-:W-:Y:S02]  /*5950*/  ULDC UR6, c[0x0][0x634] ;  /* 0x00018d0000067ab9 */ /* 0x000fe40000000800 */
[----:B------:R-:W-:-:S05]  /*5960*/  IADD3 R5, P1, R16, UR6, RZ ;  /* 0x0000000610057c10 */ /* 0x000fca000ff3e0ff */
[----:B------:R-:W-:-:S04]  /*5970*/  IMAD.X R15, RZ, RZ, R17, P1 ;  /* 0x000000ffff0f7224 */ /* 0x000fc800008e0611 */
[----:B------:R-:W-:-:S04]  /*5980*/  IMAD.WIDE.U32 R6, R15, UR4, RZ ;  /* 0x000000040f067c25 */ /* 0x000fc8000f8e00ff */
[----:B------:R-:W-:-:S04]  /*5990*/  IMAD.WIDE.U32 R6, P1, R5, UR5, R6 ;  /* 0x0000000505067c25 */ /* 0x000fc8000f820006 */
[----:B------:R-:W-:-:S04]  /*59a0*/  IMAD.WIDE.U32 R4, R5, UR4, RZ ;  /* 0x0000000405047c25 */ /* 0x000fc8000f8e00ff */
[----:B------:R-:W-:Y:S01]  /*59b0*/  IMAD.MOV.U32 R4, RZ, RZ, R7 ;  /* 0x000000ffff047224 */ /* 0x000fe200078e0007 */
[----:B------:R-:W-:Y:S01]  /*59c0*/  IADD3 RZ, P3, R5, R6, RZ ;  /* 0x0000000605ff7210 */ /* 0x000fe20007f7e0ff */
[----:B------:R-:W-:-:S04]  /*59d0*/  IMAD.X R5, RZ, RZ, RZ, P1 ;  /* 0x000000ffff057224 */ /* 0x000fc800008e06ff */
[----:B------:R-:W-:-:S08]  /*59e0*/  IMAD.WIDE.U32.X R4, R15, UR5, R4, P3 ;  /* 0x000000050f047c25 */ /* 0x000fd000098e0404 */
.L_x_113:
[--C-:B------:R-:W-:Y:S01]  /*59f0*/  SHF.R.U64 R19, R4, UR7, R5.reuse ;  /* 0x0000000704137c19 */ /* 0x100fe20008001205 */
[----:B------:R-:W0:Y:S01]  /*5a00*/  F2I.U32.TRUNC.NTZ R14, R14 ;  /* 0x0000000e000e7305 */ /* 0x000e22000020f000 */
[----:B------:R-:W-:Y:S01]  /*5a10*/  SHF.R.U32.HI R4, RZ, UR7, R5 ;  /* 0x00000007ff047c19 */ /* 0x000fe20008011605 */
[----:B------:R-:W-:Y:S01]  /*5a20*/  ULDC.64 UR4, c[0x0][0x620] ;  /* 0x0001880000047ab9 */ /* 0x000fe20000000a00 */
[----:B------:R-:W-:Y:S01]  /*5a30*/  IADD3 R7, P1, RZ, -R19, RZ ;  /* 0x80000013ff077210 */ /* 0x000fe20007f3e0ff */
[----:B------:R-:W-:Y:S01]  /*5a40*/  ULDC.64 UR6, c[0x0][0x640] ;  /* 0x0001900000067ab9 */ /* 0x000fe20000000a00 */
[----:B------:R-:W2:Y:S03]  /*5a50*/  LDC R18, c[0x0][0x148] ;  /* 0x00005200ff127b82 */ /* 0x000ea60000000800 */
[----:B------:R-:W-:Y:S01]  /*5a60*/  IMAD.X R4, RZ, RZ, ~R4, P1 ;  /* 0x000000ffff047224 */ /* 0x000fe200008e0e04 */
[----:B------:R-:W-:-:S03]  /*5a70*/  ISETP.NE.U32.AND P1, PT, RZ, UR6, PT ;  /* 0x00000006ff007c0c */ /* 0x000fc6000bf25070 */
[----:B------:R-:W-:Y:S01]  /*5a80*/  IMAD R6, R4, UR4, RZ ;  /* 0x0000000404067c24 */ /* 0x000fe2000f8e02ff */
[----:B------:R-:W-:Y:S01]  /*5a90*/  ISETP.NE.AND.EX P1, PT, RZ, UR7, PT, P1 ;  /* 0x00000007ff007c0c */ /* 0x000fe2000bf25310 */
[----:B------:R-:W-:Y:S01]  /*5aa0*/  IMAD.WIDE.U32 R4, R7, UR4, R16 ;  /* 0x0000000407047c25 */ /* 0x000fe2000f8e0010 */
[----:B------:R-:W-:-:S03]  /*5ab0*/  ULDC UR4, c[0x0][0x618] ;  /* 0x0001860000047ab9 */ /* 0x000fc60000000800 */
[----:B------:R-:W-:Y:S01]  /*5ac0*/  IMAD R7, R7, UR5, R6 ;  /* 0x0000000507077c24 */ /* 0x000fe2000f8e0206 */
[----:B------:R-:W-:Y:S01]  /*5ad0*/  ULDC UR5, c[0x0][0x154] ;  /* 0x0000550000057ab9 */ /* 0x000fe20000000800 */
[----:B0-----:R-:W-:Y:S02]  /*5ae0*/  IMAD.MOV R6, RZ, RZ, -R14 ;  /* 0x000000ffff067224 */ /* 0x001fe400078e0a0e */
[----:B------:R-:W-:Y:S02]  /*5af0*/  IMAD.IADD R5, R5, 0x1, R7 ;  /* 0x0000000105057824 */ /* 0x000fe400078e0207 */
[----:B-1----:R-:W-:Y:S01]  /*5b00*/  IMAD R12, R13, R6, R12 ;  /* 0x000000060d0c7224 */ /* 0x002fe200078e020c */
[----:B------:R-:W-:Y:S02]  /*5b10*/  I2FP.F32.U32 R6, R11 ;  /* 0x0000000b00067245 */ /* 0x000fe40000201000 */
[--C-:B------:R-:W-:Y:S02]  /*5b20*/  SHF.R.U64 R13, R4, UR4, R5.reuse ;  /* 0x00000004040d7c19 */ /* 0x100fe40008001205 */
[----:B------:R-:W-:Y:S01]  /*5b30*/  SHF.R.U32.HI R4, RZ, UR4, R5 ;  /* 0x00000004ff047c19 */ /* 0x000fe20008011605 */
[----:B------:R-:W-:Y:S01]  /*5b40*/  FMUL R6, R6, UR5 ;  /* 0x0000000506067c20 */ /* 0x000fe20008400000 */
[----:B------:R-:W-:-:S02]  /*5b50*/  ULDC UR4, c[0x0][0x608] ;  /* 0x0001820000047ab9 */ /* 0x000fc40000000800 */
[--C-:B------:R-:W-:Y:S01]  /*5b60*/  SHF.R.U64 R15, R13, UR4, R4.reuse ;  /* 0x000000040d0f7c19 */ /* 0x100fe20008001204 */
[----:B------:R0:W1:Y:S01]  /*5b70*/  F2I.U32.TRUNC.NTZ R20, R6 ;  /* 0x0000000600147305 */ /* 0x000062000020f000 */
[----:B------:R-:W-:Y:S01]  /*5b80*/  SHF.R.U32.HI R4, RZ, UR4, R4 ;  /* 0x00000004ff047c19 */ /* 0x000fe20008011604 */
[----:B------:R-:W-:-:S03]  /*5b90*/  ULDC UR4, c[0x0][0x658] ;  /* 0x0001960000047ab9 */ /* 0x000fc60000000800 */
[--C-:B------:R-:W-:Y:S02]  /*5ba0*/  SHF.R.U64 R14, R15, UR4, R4.reuse ;  /* 0x000000040f0e7c19 */ /* 0x100fe40008001204 */
[----:B------:R-:W-:-:S03]  /*5bb0*/  SHF.R.U32.HI R21, RZ, UR4, R4 ;  /* 0x00000004ff157c19 */ /* 0x000fc60008011604 */
[----:B------:R-:W-:Y:S02]  /*5bc0*/  IMAD.MOV.U32 R4, RZ, RZ, R14 ;  /* 0x000000ffff047224 */ /* 0x000fe400078e000e */
[----:B------:R-:W-:Y:S01]  /*5bd0*/  IMAD.MOV.U32 R5, RZ, RZ, R21 ;  /* 0x000000ffff057224 */ /* 0x000fe200078e0015 */
[----:B0-----:R-:W-:Y:S06]  /*5be0*/  @!P1 BRA `(.L_x_114) ;  /* 0x0000000000289947 */ /* 0x001fec0003800000 */
        /* <DEDUP_REMOVED lines=10> */
.L_x_114:
[----:B------:R-:W-:Y:S01]  /*5c90*/  ISETP.NE.AND P1, PT, R2, 0x1, PT ;  /* 0x000000010200780c */ /* 0x000fe20003f25270 */
[----:B------:R-:W-:Y:S01]  /*5ca0*/  ULDC UR4, c[0x0][0x648] ;  /* 0x0001920000047ab9 */ /* 0x000fe20000000800 */
[----:B------:R-:W-:Y:S01]  /*5cb0*/  LOP3.LUT R15, R15, UR21, RZ, 0xc0, !PT ;  /* 0x000000150f0f7c12 */ /* 0x000fe2000f8ec0ff */
[----:B-1----:R-:W-:Y:S01]  /*5cc0*/  IMAD.MOV R20, RZ, RZ, -R20 ;  /* 0x000000ffff147224 */ /* 0x002fe200078e0a14 */
[----:B------:R-:W-:Y:S01]  /*5cd0*/  SHF.R.U64 R4, R4, UR4, R5 ;  /* 0x0000000404047c19 */ /* 0x000fe20008001205 */
[----:B------:R-:W-:Y:S01]  /*5ce0*/  ULDC UR4, c[0x0][0x638] ;  /* 0x00018e0000047ab9 */ /* 0x000fe20000000800 */
[----:B------:R-:W-:Y:S01]  /*5cf0*/  LOP3.LUT R13, R13, UR13, RZ, 0xc0, !PT ;  /* 0x0000000d0d0d7c12 */ /* 0x000fe2000f8ec0ff */
[----:B------:R-:W-:Y:S02]  /*5d00*/  ULDC UR5, c[0x0][0x610] ;  /* 0x0001840000057ab9 */ /* 0x000fe40000000800 */
[----:B------:R-:W-:Y:S02]  /*5d10*/  IMAD.MOV R5, RZ, RZ, -R4 ;  /* 0x000000ffff057224 */ /* 0x000fe400078e0a04 */
[----:B------:R-:W-:-:S02]  /*5d20*/  IMAD R15, R4, UR14, R15 ;  /* 0x0000000e040f7c24 */ /* 0x000fc4000f8e020f */
[----:B--2---:R-:W-:Y:S02]  /*5d30*/  @P1 IMAD R12, R18, R20, R11 ;  /* 0x00000014120c1224 */ /* 0x004fe400078e020b */
[----:B------:R-:W-:Y:S01]  /*5d40*/  IMAD R14, R5, UR4, R14 ;  /* 0x00000004050e7c24 */ /* 0x000fe2000f8e020e */
[----:B------:R-:W-:Y:S01]  /*5d50*/  ULDC UR4, c[0x0][0x600] ;  /* 0x0001800000047ab9 */ /* 0x000fe20000000800 */
[----:B------:R-:W-:Y:S02]  /*5d60*/  IMAD R12, R15, UR5, R12 ;  /* 0x000000050f0c7c24 */ /* 0x000fe4000f8e020c */
[----:B------:R-:W-:Y:S02]  /*5d70*/  IMAD R5, R14, UR4, R13 ;  /* 0x000000040e057c24 */ /* 0x000fe4000f8e020d */
[----:B------:R-:W-:-:S03]  /*5d80*/  IMAD.MOV.U32 R4, RZ, RZ, 0x1 ;  /* 0x00000001ff047424 */ /* 0x000fc600078e00ff */
[----:B------:R-:W-:Y:S02]  /*5d90*/  SEL R18, R5, R12, !P1 ;  /* 0x0000000c05127207 */ /* 0x000fe40004800000 */
[----:B------:R-:W-:-:S07]  /*5da0*/  SEL R22, R12, R5, !P1 ;  /* 0x000000050c167207 */ /* 0x000fce0004800000 */
.L_x_112:
[----:B------:R-:W-:Y:S05]  /*5db0*/  BSYNC B1 ;  /* 0x0000000000017941 */ /* 0x000fea0003800000 */
.L_x_111:
[----:B------:R-:W-:-:S13]  /*5dc0*/  LOP3.LUT P1, RZ, R4, 0xff, RZ, 0xc0, !PT ;  /* 0x000000ff04ff7812 */ /* 0x000fda000782c0ff */
[----:B------:R-:W-:Y:S05]  /*5dd0*/  @P1 BRA `(.L_x_115) ;  /* 0xfffffff000f81947 */ /* 0x000fea000383ffff */
[----:B------:R-:W-:Y:S05]  /*5de0*/  BSYNC B0 ;  /* 0x0000000000007941 */ /* 0x000fea0003800000 */
.L_x_103:
[----:B------:R-:W-:-:S03]  /*5df0*/  UMOV UR4, 0xffffffff ;  /* 0xffffffff00047882 */ /* 0x000fc60000000000 */
[----:B------:R-:W-:Y:S05]  /*5e00*/  BRA.DIV UR4, `(.L_x_116) ;  /* 0x0000000604247947 */ /* 0x000fea000b800000 */
[----:B------:R-:W-:-:S13]  /*5e10*/  ELECT P6, URZ, PT ;  /* 0x00000000003f782f */ /* 0x000fda00038c0000 */
.L_x_131:
[----:B------:R-:W-:Y:S04]  /*5e20*/  BSSY B0, `(.L_x_117) ;  /* 0x0000022000007945 */ /* 0x000fe80003800000 */
[----:B------:R-:W-:Y:S05]  /*5e30*/  @!P6 BRA `(.L_x_118) ;  /* 0x000000000080e947 */ /* 0x000fea0003800000 */
[----:B------:R-:W-:-:S04]  /*5e40*/  LOP3.LUT R23, R23, 0x2, RZ, 0xfc, !PT ;  /* 0x0000000217177812 */ /* 0x000fc800078efcff */
[----:B------:R-:W-:-:S13]  /*5e50*/  ISETP.NE.AND P0, PT, R23, 0x3, PT ;  /* 0x000000031700780c */ /* 0x000fda0003f05270 */
[----:B------:R-:W-:Y:S05]  /*5e60*/  @!P0 BRA `(.L_x_119) ;  /* 0x0000000000048947 */ /* 0x000fea0003800000 */
[----:B------:R-:W-:Y:S01]  /*5e70*/  BPT.TRAP 0x1 ;  /* 0x000000040000795c */ /* 0x000fe20000300000 */
.L_x_119:
[----:B------:R-:W0:Y:S01]  /*5e80*/  S2R R5, SR_CgaCtaId ;  /* 0x0000000000057919 */ /* 0x000e220000008800 */
[----:B------:R-:W-:Y:S02]  /*5e90*/  MOV R0, 0x400 ;  /* 0x0000040000007802 */ /* 0x000fe40000000f00 */
[----:B------:R-:W-:Y:S02]  /*5ea0*/  SHF.L.U32 R2, R3, 0x1f, RZ ;  /* 0x0000001f03027819 */ /* 0x000fe400000006ff */
[----:B0-----:R-:W-:-:S05]  /*5eb0*/  LEA R5, R5, R0, 0x18 ;  /* 0x0000000005057211 */ /* 0x001fca00078ec0ff */
[----:B------:R-:W-:-:S04]  /*5ec0*/  VIADD R5, R5, 0x18 ;  /* 0x0000001805057836 */ /* 0x000fc80000000000 */
[C---:B------:R-:W-:Y:S02]  /*5ed0*/  IMAD R7, R8.reuse, 0x8, R5 ;  /* 0x0000000808077824 */ /* 0x040fe400078e0205 */
[----:B------:R-:W-:Y:S02]  /*5ee0*/  VIADD R8, R8, 0x1 ;  /* 0x0000000108087836 */ /* 0x000fe40000000000 */
[----:B------:R-:W0:Y:S03]  /*5ef0*/  SYNCS.PHASECHK.TRANS64.TRYWAIT P0, [R7+URZ], R2 ;  /* 0x00000002070075a7 */ /* 0x000e26000800017f */
[----:B------:R-:W-:-:S04]  /*5f00*/  ISETP.NE.AND P1, PT, R8, 0x3, PT ;  /* 0x000000030800780c */ /* 0x000fc80003f25270 */
[----:B------:R-:W-:Y:S02]  /*5f10*/  SEL R0, RZ, 0x1, P1 ;  /* 0x00000001ff007807 */ /* 0x000fe40000800000 */
[----:B------:R-:W-:Y:S02]  /*5f20*/  SEL R8, R8, RZ, P1 ;  /* 0x000000ff08087207 */ /* 0x000fe40000800000 */
[----:B------:R-:W-:-:S03]  /*5f30*/  LOP3.LUT R9, R3, R0, RZ, 0x3c, !PT ;  /* 0x0000000003097212 */ /* 0x000fc600078e3cff */
[----:B------:R-:W-:Y:S01]  /*5f40*/  IMAD R4, R8, 0x8, R5 ;  /* 0x0000000808047824 */ /* 0x000fe200078e0205 */
[----:B------:R-:W-:Y:S01]  /*5f50*/  SHF.L.U32 R3, R9, 0x1f, RZ ;  /* 0x0000001f09037819 */ /* 0x000fe200000006ff */
[----:B0-----:R-:W-:Y:S06]  /*5f60*/  @!P0 BRA `(.L_x_120) ;  /* 0x0000000000ec8947 */ /* 0x001fec0003800000 */
.L_x_132:
[----:B------:R-:W1:Y:S01]  /*5f70*/  SYNCS.PHASECHK.TRANS64.TRYWAIT P0, [R4+URZ], R3 ;  /* 0x00000003040075a7 */ /* 0x000e62000800017f */
[----:B------:R-:W-:-:S05]  /*5f80*/  VIADD R0, R8, 0x1 ;  /* 0x0000000108007836 */ /* 0x000fca0000000000 */
[----:B------:R-:W-:-:S04]  /*5f90*/  ISETP.NE.AND P1, PT, R0, 0x3, PT ;  /* 0x000000030000780c */ /* 0x000fc80003f25270 */
[----:B0-----:R-:W-:Y:S02]  /*5fa0*/  SEL R2, RZ, 0x1, P1 ;  /* 0x00000001ff027807 */ /* 0x001fe40000800000 */
[----:B------:R-:W-:Y:S02]  /*5fb0*/  SEL R0, R0, RZ, P1 ;  /* 0x000000ff00007207 */ /* 0x000fe40000800000 */
[----:B------:R-:W-:Y:S01]  /*5fc0*/  LOP3.LUT R2, R9, R2, RZ, 0x3c, !PT ;  /* 0x0000000209027212 */ /* 0x000fe200078e3cff */
[----:B-1----:R-:W-:Y:S06]  /*5fd0*/  @!P0 BRA `(.L_x_121) ;  /* 0x0000000000e48947 */ /* 0x002fec0003800000 */
.L_x_133:
[----:B------:R-:W-:Y:S01]  /*5fe0*/  IMAD R5, R0, 0x8, R5 ;  /* 0x0000000800057824 */ /* 0x000fe200078e0205 */
[----:B------:R-:W-:-:S07]  /*5ff0*/  SHF.L.U32 R0, R2, 0x1f, RZ ;  /* 0x0000001f02007819 */ /* 0x000fce00000006ff */
.L_x_122:
[----:B-1----:R1:W2:Y:S02]  /*6000*/  SYNCS.PHASECHK.TRANS64.TRYWAIT P0, [R5+URZ], R0 ;  /* 0x00000000050075a7 */ /* 0x0022a4000800017f */
[----:B--2---:R-:W-:Y:S05]  /*6010*/  @!P0 NANOSLEEP.SYNCS 0x989680 ;  /* 0x009896800000895d */ /* 0x004fea0003900000 */
[----:B------:R-:W2:Y:S02]  /*6020*/  @!P0 SYNCS.PHASECHK.TRANS64 P0, [R5+URZ], R0 ;  /* 0x00000000050085a7 */ /* 0x000ea4000800007f */
[----:B--2---:R-:W-:Y:S05]  /*6030*/  @!P0 BRA `(.L_x_122) ;  /* 0xfffffffc00f08947 */ /* 0x004fea000383ffff */
.L_x_118:
[----:B------:R-:W-:Y:S05]  /*6040*/  BSYNC B0 ;  /* 0x0000000000007941 */ /* 0x000fea0003800000 */
.L_x_117:
[----:B------:R-:W-:Y:S05]  /*6050*/  EXIT ;  /* 0x000000000000794d */ /* 0x000fea0003800000 */
.L_x_19:
[----:B0-----:R-:W-:-:S04]  /*6060*/  IMAD.U32 R3, RZ, RZ, UR43 ;  /* 0x0000002bff037e24 */ /* 0x001fc8000f8e00ff */
[----:B------:R0:W1:Y:S03]  /*6070*/  SYNCS.PHASECHK.TRANS64.TRYWAIT P0, [R3+URZ+-0x8], R0 ;  /* 0xfffff800030075a7 */ /* 0x000066000800017f */
[----:B-1----:R-:W-:Y:S05]  /*6080*/  @!P0 NANOSLEEP.SYNCS 0x989680 ;  /* 0x009896800000895d */ /* 0x002fea0003900000 */
[----:B------:R-:W1:Y:S02]  /*6090*/  @!P0 SYNCS.PHASECHK.TRANS64 P0, [R3+URZ+-0x8], R0 ;  /* 0xfffff800030085a7 */ /* 0x000e64000800007f */
[----:B-1----:R-:W-:Y:S05]  /*60a0*/  @!P0 BRA `(.L_x_19) ;  /* 0xfffffffc00ec8947 */ /* 0x002fea000383ffff */
[----:B------:R-:W-:Y:S05]  /*60b0*/  BRA `(.L_x_123) ;  /* 0xffffffb400d47947 */ /* 0x000fea000383ffff */
.L_x_24:
[----:B-1----:R1:W2:Y:S02]  /*60c0*/  SYNCS.PHASECHK.TRANS64.TRYWAIT P1, [R3+URZ], R0 ;  /* 0x00000000030075a7 */ /* 0x0022a4000802017f */
[----:B--2---:R-:W-:Y:S05]  /*60d0*/  @!P1 NANOSLEEP.SYNCS 0x989680 ;  /* 0x009896800000995d */ /* 0x004fea0003900000 */
[----:B------:R-:W2:Y:S02]  /*60e0*/  @!P1 SYNCS.PHASECHK.TRANS64 P1, [R3+URZ], R0 ;  /* 0x00000000030095a7 */ /* 0x000ea4000802007f */
[----:B--2---:R-:W-:Y:S05]  /*60f0*/  @!P1 BRA `(.L_x_24) ;  /* 0xfffffffc00f09947 */ /* 0x004fea000383ffff */
[----:B------:R-:W-:Y:S05]  /*6100*/  BRA `(.L_x_23) ;  /* 0xffffffb800407947 */ /* 0x000fea000383ffff */
.L_x_29:
[----:B-1----:R-:W-:-:S04]  /*6110*/  IMAD.U32 R5, RZ, RZ, UR4 ;  /* 0x00000004ff057e24 */ /* 0x002fc8000f8e00ff */
[----:B------:R1:W2:Y:S03]  /*6120*/  SYNCS.PHASECHK.TRANS64.TRYWAIT P1, [R5+URZ], R4 ;  /* 0x00000004050075a7 */ /* 0x0002a6000802017f */
[----:B--2---:R-:W-:Y:S05]  /*6130*/  @!P1 NANOSLEEP.SYNCS 0x989680 ;  /* 0x009896800000995d */ /* 0x004fea0003900000 */
[----:B------:R-:W2:Y:S02]  /*6140*/  @!P1 SYNCS.PHASECHK.TRANS64 P1, [R5+URZ], R4 ;  /* 0x00000004050095a7 */ /* 0x000ea4000802007f */
[----:B--2---:R-:W-:Y:S05]  /*6150*/  @!P1 BRA `(.L_x_29) ;  /* 0xfffffffc00ec9947 */ /* 0x004fea000383ffff */
[----:B------:R-:W-:Y:S05]  /*6160*/  BRA `(.L_x_28) ;  /* 0xffffffbc00687947 */ /* 0x000fea000383ffff */
.L_x_35:
[----:B0-----:R-:W-:-:S04]  /*6170*/  IMAD.U32 R3, RZ, RZ, UR43 ;  /* 0x0000002bff037e24 */ /* 0x001fc8000f8e00ff */
[----:B------:R0:W1:Y:S03]  /*6180*/  SYNCS.PHASECHK.TRANS64.TRYWAIT P0, [R3+URZ+0x8], R0 ;  /* 0x00000800030075a7 */ /* 0x000066000800017f */
[----:B-1----:R-:W-:Y:S05]  /*6190*/  @!P0 NANOSLEEP.SYNCS 0x989680 ;  /* 0x009896800000895d */ /* 0x002fea0003900000 */
[----:B------:R-:W1:Y:S02]  /*61a0*/  @!P0 SYNCS.PHASECHK.TRANS64 P0, [R3+URZ+0x8], R0 ;  /* 0x00000800030085a7 */ /* 0x000e64000800007f */
[----:B-1----:R-:W-:Y:S05]  /*61b0*/  @!P0 BRA `(.L_x_35) ;  /* 0xfffffffc00ec8947 */ /* 0x002fea000383ffff */
[----:B------:R-:W-:Y:S05]  /*61c0*/  BRA `(.L_x_124) ;  /* 0xffffffc400187947 */ /* 0x000fea000383ffff */
.L_x_104:
[----:B------:R-:W-:Y:S01]  /*61d0*/  BSSY B1, `(.L_x_125) ;  /* 0x0000006000017945 */ /* 0x000fe20003800000 */
[----:B------:R-:W-:-:S07]  /*61e0*/  IMAD.MOV.U32 R15, RZ, RZ, -0x1 ;  /* 0xffffffffff0f7424 */ /* 0x000fce00078e00ff */
[----:B-----5:R-:W-:Y:S05]  /*61f0*/  WARPSYNC.COLLECTIVE R15, `(.L_x_126) ;  /* 0x000000000f0c7348 */ /* 0x020fea0003c00000 */
[----:B------:R-:W-:Y:S02]  /*6200*/  ELECT P6, UR62, PT ;  /* 0x00000000003e782f */ /* 0x000fe400038c0000 */
[----:B------:R-:W-:Y:S01]  /*6210*/  MOV R14, UR62 ;  /* 0x0000003e000e7c02 */ /* 0x000fe20008000f00 */
[----:B-----5:R-:W-:Y:S10]  /*6220*/  ENDCOLLECTIVE ;  /* 0x000000000000791b */ /* 0x020ff40003800000 */
.L_x_126:
[----:B------:R-:W-:Y:S05]  /*6230*/  BSYNC B1 ;  /* 0x0000000000017941 */ /* 0x000fea0003800000 */
.L_x_125:
[----:B------:R-:W-:Y:S05]  /*6240*/  BRA `(.L_x_127) ;  /* 0xffffffec00e87947 */ /* 0x000fea000383ffff */
.L_x_107:
[----:B-1----:R1:W2:Y:S02]  /*6250*/  SYNCS.PHASECHK.TRANS64.TRYWAIT P1, [R11+URZ+0x18], R6 ;  /* 0x000018060b0075a7 */ /* 0x0022a4000802017f */
[----:B--2---:R-:W-:Y:S05]  /*6260*/  @!P1 NANOSLEEP.SYNCS 0x989680 ;  /* 0x009896800000995d */ /* 0x004fea0003900000 */
[----:B------:R-:W2:Y:S02]  /*6270*/  @!P1 SYNCS.PHASECHK.TRANS64 P1, [R11+URZ+0x18], R6 ;  /* 0x000018060b0095a7 */ /* 0x000ea4000802007f */
[----:B--2---:R-:W-:Y:S05]  /*6280*/  @!P1 BRA `(.L_x_107) ;  /* 0xfffffffc00f09947 */ /* 0x004fea000383ffff */
[----:B------:R-:W-:Y:S05]  /*6290*/  BRA `(.L_x_128) ;  /* 0xfffffff000207947 */ /* 0x000fea000383ffff */
.L_x_116:
[----:B------:R-:W-:Y:S01]  /*62a0*/  BSSY B0, `(.L_x_129) ;  /* 0x0000006000007945 */ /* 0x000fe20003800000 */
[----:B------:R-:W-:-:S07]  /*62b0*/  IMAD.MOV.U32 R15, RZ, RZ, -0x1 ;  /* 0xffffffffff0f7424 */ /* 0x000fce00078e00ff */
[----:B-----5:R-:W-:Y:S05]  /*62c0*/  WARPSYNC.COLLECTIVE R15, `(.L_x_130) ;  /* 0x000000000f0c7348 */ /* 0x020fea0003c00000 */
[----:B------:R-:W-:Y:S02]  /*62d0*/  ELECT P6, UR62, PT ;  /* 0x00000000003e782f */ /* 0x000fe400038c0000 */
[----:B------:R-:W-:Y:S01]  /*62e0*/  MOV R14, UR62 ;  /* 0x0000003e000e7c02 */ /* 0x000fe20008000f00 */
[----:B-----5:R-:W-:Y:S10]  /*62f0*/  ENDCOLLECTIVE ;  /* 0x000000000000791b */ /* 0x020ff40003800000 */
.L_x_130:
[----:B------:R-:W-:Y:S05]  /*6300*/  BSYNC B0 ;  /* 0x0000000000007941 */ /* 0x000fea0003800000 */
.L_x_129:
[----:B------:R-:W-:Y:S05]  /*6310*/  BRA `(.L_x_131) ;  /* 0xfffffff800c07947 */ /* 0x000fea000383ffff */
.L_x_120:
[----:B0-----:R0:W1:Y:S02]  /*6320*/  SYNCS.PHASECHK.TRANS64.TRYWAIT P0, [R7+URZ], R2 ;  /* 0x00000002070075a7 */ /* 0x001064000800017f */
[----:B-1----:R-:W-:Y:S05]  /*6330*/  @!P0 NANOSLEEP.SYNCS 0x989680 ;  /* 0x009896800000895d */ /* 0x002fea0003900000 */
[----:B------:R-:W1:Y:S02]  /*6340*/  @!P0 SYNCS.PHASECHK.TRANS64 P0, [R7+URZ], R2 ;  /* 0x00000002070085a7 */ /* 0x000e64000800007f */
[----:B-1----:R-:W-:Y:S05]  /*6350*/  @!P0 BRA `(.L_x_120) ;  /* 0xfffffffc00f08947 */ /* 0x002fea000383ffff */
[----:B------:R-:W-:Y:S05]  /*6360*/  BRA `(.L_x_132) ;  /* 0xfffffffc00007947 */ /* 0x000fea000383ffff */
.L_x_121:
[----:B0-----:R0:W1:Y:S02]  /*6370*/  SYNCS.PHASECHK.TRANS64.TRYWAIT P0, [R4+URZ], R3 ;  /* 0x00000003040075a7 */ /* 0x001064000800017f */
[----:B-1----:R-:W-:Y:S05]  /*6380*/  @!P0 NANOSLEEP.SYNCS 0x989680 ;  /* 0x009896800000895d */ /* 0x002fea0003900000 */
[----:B------:R-:W1:Y:S02]  /*6390*/  @!P0 SYNCS.PHASECHK.TRANS64 P0, [R4+URZ], R3 ;  /* 0x00000003040085a7 */ /* 0x000e64000800007f */
[----:B-1----:R-:W-:Y:S05]  /*63a0*/  @!P0 BRA `(.L_x_121) ;  /* 0xfffffffc00f08947 */ /* 0x002fea000383ffff */
[----:B------:R-:W-:Y:S05]  /*63b0*/  BRA `(.L_x_133) ;  /* 0xfffffffc00087947 */ /* 0x000fea000383ffff */
.L_x_134:
[----:B------:R-:W-:-:S00]  /*63c0*/  BRA `(.L_x_134) ;  /* 0xfffffffc00fc7947 */ /* 0x000fc0000383ffff */
[----:B------:R-:W-:-:S00]  /*63d0*/  NOP ;  /* 0x0000000000007918 */ /* 0x000fc00000000000 */
        /* <DEDUP_REMOVED lines=10> */
.L_x_135:


//--------------------- .nv.global.init           --------------------------
	.section	.nv.global.init,"aw",@progbits
.nv.global.init:
	.type		$str$22,@object
	.size		$str$22,($str$23 - $str$22)
$str$22:
        /*0000*/ 	.byte	0x6b, 0x5f, 0x74, 0x69, 0x6c, 0x65, 0x5f, 0x63, 0x6f, 0x75, 0x6e, 0x74, 0x20, 0x3e, 0x3d, 0x20
        /*0010*/ 	.byte	0x31, 0x00
	.type		$str$23,@object
	.size		$str$23,(__unnamed_1 - $str$23)
$str$23:
        /*0012*/ 	.byte	0x2f, 0x74, 0x6d, 0x70, 0x2f, 0x63, 0x75, 0x74, 0x6c, 0x61, 0x73, 0x73, 0x5f, 0x73, 0x77, 0x65
        /*0022*/ 	.byte	0x65, 0x70, 0x5f, 0x73, 0x72, 0x63, 0x2f, 0x69, 0x6e, 0x63, 0x6c, 0x75, 0x64, 0x65, 0x2f, 0x63
        /*0032*/ 	.byte	0x75, 0x74, 0x6c, 0x61, 0x73, 0x73, 0x2f, 0x67, 0x65, 0x6d, 0x6d, 0x2f, 0x63, 0x6f, 0x6c, 0x6c
        /*0042*/ 	.byte	0x65, 0x63, 0x74, 0x69, 0x76, 0x65, 0x2f, 0x73, 0x6d, 0x39, 0x30, 0x5f, 0x6d, 0x6d, 0x61, 0x5f
        /*0052*/ 	.byte	0x74, 0x6d, 0x61, 0x5f, 0x67, 0x6d, 0x6d, 0x61, 0x5f, 0x73, 0x73, 0x5f, 0x77, 0x61, 0x72, 0x70
        /*0062*/ 	.byte	0x73, 0x70, 0x65, 0x63, 0x69, 0x61, 0x6c, 0x69, 0x7a, 0x65, 0x64, 0x2e, 0x68, 0x70, 0x70, 0x00
	.type		__unnamed_1,@object
	.size		__unnamed_1,(.L_0 - __unnamed_1)
__unnamed_1:
        /*0072*/ 	.byte	0x76, 0x6f, 0x69, 0x64, 0x20, 0x63, 0x75, 0x74, 0x6c, 0x61, 0x73, 0x73, 0x3a, 0x3a, 0x67, 0x65
        /* <DEDUP_REMOVED lines=180> */
        /*0bc2*/ 	.byte	0x64, 0x65, 0x6e, 0x74, 0x69, 0x74, 0x79, 0x5d, 0x00
.L_0:


//--------------------- .nv.shared._ZN7cutlass13device_kernelINS_4gemm6kernel13GemmUniversalIN4cute5tupleIJiiiiEEENS1_10collective13CollectiveMmaINS1_34MainloopSm90TmaGmmaWarpSpecializedILi3ENS5_IJNS4_1CILi2EEESB_NSA_ILi1EEEEEENS1_32KernelTmaWarpSpecializedPingpongEEENS5_IJNSA_ILi64EEESG_NSA_ILi128EEEEEENS_6half_tENS5_IJlSC_lEEESJ_SK_NS4_8TiledMMAINS4_8MMA_AtomIJNS4_4SM904GMMA25MMA_64x64x16_F32F16F16_SSILNSO_5MajorE0ELSQ_0ELNSO_7ScaleInE1ELSR_1EEEEEENS4_6LayoutINS5_IJSC_SC_SC_EEENS5_IJNSA_ILi0EEESW_SW_EEEEENS5_IJNS4_10UnderscoreESZ_SZ_EEEEENS4_23SM90_TMA_LOAD_MULTICASTENS4_14ComposedLayoutINS4_7SwizzleILi3ELi4ELi3EEENS4_18smem_ptr_flag_bitsILi16EEENSU_INS5_IJNSA_ILi8EEESG_EEENS5_IJSG_SC_EEEEEEEvNS4_8identityES12_S1C_vS1D_EENS_8epilogue10collective6detail29Sm90TmaWarpSpecializedAdapterINS1G_15DefaultEpilogueISJ_SK_SK_NS1F_6thread17LinearCombinationISJ_Li1EffLNS1K_9ScaleType4KindE0ELNS_15FloatRoundStyleE2ESJ_EENS1_15EpilogueDefaultEEEEEvvEEEEvNT_6ParamsE --------------------------
	.section	.nv.shared._ZN7cutlass13device_kernelINS_4gemm6kernel13GemmUniversalIN4cute5tupleIJiiiiEEENS1_10collective13CollectiveMmaINS1_34MainloopSm90TmaGmmaWarpSpecializedILi3ENS5_IJNS4_1CILi2EEESB_NSA_ILi1EEEEEENS1_32KernelTmaWarpSpecializedPingpongEEENS5_IJNSA_ILi64EEESG_NSA_ILi128EEEEEENS_6half_tENS5_IJlSC_lEEESJ_SK_NS4_8TiledMMAINS4_8MMA_AtomIJNS4_4SM904GMMA25MMA_64x64x16_F32F16F16_SSILNSO_5MajorE0ELSQ_0ELNSO_7ScaleInE1ELSR_1EEEEEENS4_6LayoutINS5_IJSC_SC_SC_EEENS5_IJNSA_ILi0EEESW_SW_EEEEENS5_IJNS4_10UnderscoreESZ_SZ_EEEEENS4_23SM90_TMA_LOAD_MULTICASTENS4_14ComposedLayoutINS4_7SwizzleILi3ELi4ELi3EEENS4_18smem_ptr_flag_bitsILi16EEENSU_INS5_IJNSA_ILi8EEESG_EEENS5_IJSG_SC_EEEEEEEvNS4_8identityES12_S1C_vS1D_EENS_8epilogue10collective6detail29Sm90TmaWarpSpecializedAdapterINS1G_15DefaultEpilogueISJ_SK_SK_NS1F_6thread17LinearCombinationISJ_Li1EffLNS1K_9ScaleType4KindE0ELNS_15FloatRoundStyleE2ESJ_EENS1_15EpilogueDefaultEEEEEvvEEEEvNT_6ParamsE,"aw",@nobits
	.sectionflags	@""
	.align	16
	.zero		1024


//--------------------- .nv.shared.reserved.0     --------------------------
	.section	.nv.shared.reserved.0,"aw",@nobits
	.weak		__nv_reservedSMEM_offset_0_alias
	.size		__nv_reservedSMEM_offset_0_alias, 0, 0
	.other		__nv_reservedSMEM_offset_0_alias,@"STO_CUDA_RESERVED_SHARED STV_DEFAULT"
__nv_reservedSMEM_offset_0_alias:
	.zero		0


//--------------------- .nv.global                --------------------------
	.section	.nv.global,"aw",@nobits
.nv.global:
	.type		_ZN39_INTERNAL_6f45d293_4_k_cu_104a70d0_36584cute1_E,@object
	.size		_ZN39_INTERNAL_6f45d293_4_k_cu_104a70d0_36584cute1_E,(_ZN39_INTERNAL_6f45d293_4_k_cu_104a70d0_36584cuda3std3__45__cpo6cbeginE - _ZN39_INTERNAL_6f45d293_4_k_cu_104a70d0_36584cute1_E)
_ZN39_INTERNAL_6f45d293_4_k_cu_104a70d0_36584cute1_E:
	.zero		1
	.type		_ZN39_INTERNAL_6f45d293_4_k_cu_104a70d0_36584cuda3std3__45__cpo6cbeginE,@object
	.size		_ZN39_INTERNAL_6f45d293_4_k_cu_104a70d0_36584cuda3std3__45__cpo6cbeginE,(_ZN39_INTERNAL_6f45d293_4_k_cu_104a70d0_36584cuda3std3__48in_placeE - _ZN39_INTERNAL_6f45d293_4_k_cu_104a70d0_36584cuda3std3__45__cpo6cbeginE)
_ZN39_INTERNAL_6f45d293_4_k_cu_104a70d0_36584cuda3std3__45__cpo6cbeginE:
	.zero		1
	.type		_ZN39_INTERNAL_6f45d293_4_k_cu_104a70d0_36584cuda3std3__48in_placeE,@object
	.size		_ZN39_INTERNAL_6f45d293_4_k_cu_104a70d0_36584cuda3std3__48in_placeE,(_ZN39_INTERNAL_6f45d293_4_k_cu_104a70d0_36584cuda3std6ranges3__45__cpo9iter_moveE - _ZN39_INTERNAL_6f45d293_4_k_cu_104a70d0_36584cuda3std3__48in_placeE)
_ZN39_INTERNAL_6f45d293_4_k_cu_104a70d0_36584cuda3std3__48in_placeE:
	.zero		1
	.type		_ZN39_INTERNAL_6f45d293_4_k_cu_104a70d0_36584cuda3std6ranges3__45__cpo9iter_moveE,@object
	.size		_ZN39_INTERNAL_6f45d293_4_k_cu_104a70d0_36584cuda3std6ranges3__45__cpo9iter_moveE,(_ZN39_INTERNAL_6f45d293_4_k_cu_104a70d0_36584cuda3std3__45__cpo5beginE - _ZN39_INTERNAL_6f45d293_4_k_cu_104a70d0_36584cuda3std6ranges3__45__cpo9iter_moveE)
_ZN39_INTERNAL_6f45d293_4_k_cu_104a70d0_36584cuda3std6ranges3__45__cpo9iter_moveE:
	.zero		1
	.type		_ZN39_INTERNAL_6f45d293_4_k_cu_104a70d0_36584cuda3std3__45__cpo5beginE,@object
	.size		_ZN39_INTERNAL_6f45d293_4_k_cu_104a70d0_36584cuda3std3__45__cpo5beginE,(_ZN39_INTERNAL_6f45d293_4_k_cu_104a70d0_36584cuda3std3__441_GLOBAL__N__6f45d293_4_k_cu_104a70d0_36586ignoreE - _ZN39_INTERNAL_6f45d293_4_k_cu_104a70d0_36584cuda3std3__45__cpo5beginE)
_ZN39_INTERNAL_6f45d293_4_k_cu_104a70d0_36584cuda3std3__45__cpo5beginE:
	.zero		1
	.type		_ZN39_INTERNAL_6f45d293_4_k_cu_104a70d0_36584cuda3std3__441_GLOBAL__N__6f45d293_4_k_cu_104a70d0_36586ignoreE,@object
	.size		_ZN39_INTERNAL_6f45d293_4_k_cu_104a70d0_36584cuda3std3__441_GLOBAL__N__6f45d293_4_k_cu_104a70d0_36586ignoreE,(_ZN39_INTERNAL_6f45d293_4_k_cu_104a70d0_36584cute7productE - _ZN39_INTERNAL_6f45d293_4_k_cu_104a70d0_36584cuda3std3__441_GLOBAL__N__6f45d293_4_k_cu_104a70d0_36586ignoreE)
_ZN39_INTERNAL_6f45d293_4_k_cu_104a70d0_36584cuda3std3__441_GLOBAL__N__6f45d293_4_k_cu_104a70d0_36586ignoreE:
	.zero		1
	.type		_ZN39_INTERNAL_6f45d293_4_k_cu_104a70d0_36584cute7productE,@object
	.size		_ZN39_INTERNAL_6f45d293_4_k_cu_104a70d0_36584cute7productE,(_ZN39_INTERNAL_6f45d293_4_k_cu_104a70d0_36584cuda3std3__45__cpo3endE - _ZN39_INTERNAL_6f45d293_4_k_cu_104a70d0_36584cute7productE)
_ZN39_INTERNAL_6f45d293_4_k_cu_104a70d0_36584cute7productE:
	.zero		1
	.type		_ZN39_INTERNAL_6f45d293_4_k_cu_104a70d0_36584cuda3std3__45__cpo3endE,@object
	.size		_ZN39_INTERNAL_6f45d293_4_k_cu_104a70d0_36584cuda3std3__45__cpo3endE,(_ZN39_INTERNAL_6f45d293_4_k_cu_104a70d0_36584cuda3std3__419piecewise_constructE - _ZN39_INTERNAL_6f45d293_4_k_cu_104a70d0_36584cuda3std3__45__cpo3endE)
_ZN39_INTERNAL_6f45d293_4_k_cu_104a70d0_36584cuda3std3__45__cpo3endE:
	.zero		1
	.type		_ZN39_INTERNAL_6f45d293_4_k_cu_104a70d0_36584cuda3std3__419piecewise_constructE,@object
	.size		_ZN39_INTERNAL_6f45d293_4_k_cu_104a70d0_36584cuda3std3__419piecewise_constructE,(_ZN39_INTERNAL_6f45d293_4_k_cu_104a70d0_36584cuda3std3__45__cpo4cendE - _ZN39_INTERNAL_6f45d293_4_k_cu_104a70d0_36584cuda3std3__419piecewise_constructE)
_ZN39_INTERNAL_6f45d293_4_k_cu_104a70d0_36584cuda3std3__419piecewise_constructE:
	.zero		1
	.type		_ZN39_INTERNAL_6f45d293_4_k_cu_104a70d0_36584cuda3std3__45__cpo4cendE,@object
	.size		_ZN39_INTERNAL_6f45d293_4_k_cu_104a70d0_36584cuda3std3__45__cpo4cendE,(_ZN39_INTERNAL_6f45d293_4_k_cu_104a70d0_36584cuda3std6ranges3__45__cpo4swapE - _ZN39_INTERNAL_6f45d293_4_k_cu_104a70d0_36584cuda3std3__45__cpo4cendE)
_ZN39_INTERNAL_6f45d293_4_k_cu_104a70d0_36584cuda3std3__45__cpo4cendE:
	.zero		1
	.type		_ZN39_INTERNAL_6f45d293_4_k_cu_104a70d0_36584cuda3std6ranges3__45__cpo4swapE,@object
	.size		_ZN39_INTERNAL_6f45d293_4_k_cu_104a70d0_36584cuda3std6ranges3__45__cpo4swapE,(.L_8 - _ZN39_INTERNAL_6f45d293_4_k_cu_104a70d0_36584cuda3std6ranges3__45__cpo4swapE)
_ZN39_INTERNAL_6f45d293_4_k_cu_104a70d0_36584cuda3std6ranges3__45__cpo4swapE:
	.zero		1
.L_8:


//--------------------- .nv.constant0._ZN7cutlass13device_kernelINS_4gemm6kernel13GemmUniversalIN4cute5tupleIJiiiiEEENS1_10collective13CollectiveMmaINS1_34MainloopSm90TmaGmmaWarpSpecializedILi3ENS5_IJNS4_1CILi2EEESB_NSA_ILi1EEEEEENS1_32KernelTmaWarpSpecializedPingpongEEENS5_IJNSA_ILi64EEESG_NSA_ILi128EEEEEENS_6half_tENS5_IJlSC_lEEESJ_SK_NS4_8TiledMMAINS4_8MMA_AtomIJNS4_4SM904GMMA25MMA_64x64x16_F32F16F16_SSILNSO_5MajorE0ELSQ_0ELNSO_7ScaleInE1ELSR_1EEEEEENS4_6LayoutINS5_IJSC_SC_SC_EEENS5_IJNSA_ILi0EEESW_SW_EEEEENS5_IJNS4_10UnderscoreESZ_SZ_EEEEENS4_23SM90_TMA_LOAD_MULTICASTENS4_14ComposedLayoutINS4_7SwizzleILi3ELi4ELi3EEENS4_18smem_ptr_flag_bitsILi16EEENSU_INS5_IJNSA_ILi8EEESG_EEENS5_IJSG_SC_EEEEEEEvNS4_8identityES12_S1C_vS1D_EENS_8epilogue10collective6detail29Sm90TmaWarpSpecializedAdapterINS1G_15DefaultEpilogueISJ_SK_SK_NS1F_6thread17LinearCombinationISJ_Li1EffLNS1K_9ScaleType4KindE0ELNS_15FloatRoundStyleE2ESJ_EENS1_15EpilogueDefaultEEEEEvvEEEEvNT_6ParamsE --------------------------
	.section	.nv.constant0._ZN7cutlass13device_kernelINS_4gemm6kernel13GemmUniversalIN4cute5tupleIJiiiiEEENS1_10collective13CollectiveMmaINS1_34MainloopSm90TmaGmmaWarpSpecializedILi3ENS5_IJNS4_1CILi2EEESB_NSA_ILi1EEEEEENS1_32KernelTmaWarpSpecializedPingpongEEENS5_IJNSA_ILi64EEESG_NSA_ILi128EEEEEENS_6half_tENS5_IJlSC_lEEESJ_SK_NS4_8TiledMMAINS4_8MMA_AtomIJNS4_4SM904GMMA25MMA_64x64x16_F32F16F16_SSILNSO_5MajorE0ELSQ_0ELNSO_7ScaleInE1ELSR_1EEEEEENS4_6LayoutINS5_IJSC_SC_SC_EEENS5_IJNSA_ILi0EEESW_SW_EEEEENS5_IJNS4_10UnderscoreESZ_SZ_EEEEENS4_23SM90_TMA_LOAD_MULTICASTENS4_14ComposedLayoutINS4_7SwizzleILi3ELi4ELi3EEENS4_18smem_ptr_flag_bitsILi16EEENSU_INS5_IJNSA_ILi8EEESG_EEENS5_IJSG_SC_EEEEEEEvNS4_8identityES12_S1C_vS1D_EENS_8epilogue10collective6detail29Sm90TmaWarpSpecializedAdapterINS1G_15DefaultEpilogueISJ_SK_SK_NS1F_6thread17LinearCombinationISJ_Li1EffLNS1K_9ScaleType4KindE0ELNS_15FloatRoundStyleE2ESJ_EENS1_15EpilogueDefaultEEEEEvvEEEEvNT_6ParamsE,"a",@progbits
	.sectionflags	@""
	.align	4
.nv.constant0._ZN7cutlass13device_kernelINS_4gemm6kernel13GemmUniversalIN4cute5tupleIJiiiiEEENS1_10collective13CollectiveMmaINS1_34MainloopSm90TmaGmmaWarpSpecializedILi3ENS5_IJNS4_1CILi2EEESB_NSA_ILi1EEEEEENS1_32KernelTmaWarpSpecializedPingpongEEENS5_IJNSA_ILi64EEESG_NSA_ILi128EEEEEENS_6half_tENS5_IJlSC_lEEESJ_SK_NS4_8TiledMMAINS4_8MMA_AtomIJNS4_4SM904GMMA25MMA_64x64x16_F32F16F16_SSILNSO_5MajorE0ELSQ_0ELNSO_7ScaleInE1ELSR_1EEEEEENS4_6LayoutINS5_IJSC_SC_SC_EEENS5_IJNSA_ILi0EEESW_SW_EEEEENS5_IJNS4_10UnderscoreESZ_SZ_EEEEENS4_23SM90_TMA_LOAD_MULTICASTENS4_14ComposedLayoutINS4_7SwizzleILi3ELi4ELi3EEENS4_18smem_ptr_flag_bitsILi16EEENSU_INS5_IJNSA_ILi8EEESG_EEENS5_IJSG_SC_EEEEEEEvNS4_8identityES12_S1C_vS1D_EENS_8epilogue10collective6detail29Sm90TmaWarpSpecializedAdapterINS1G_15DefaultEpilogueISJ_SK_SK_NS1F_6thread17LinearCombinationISJ_Li1EffLNS1K_9ScaleType4KindE0ELNS_15FloatRoundStyleE2ESJ_EENS1_15EpilogueDefaultEEEEEvvEEEEvNT_6ParamsE:
	.zero		1664


//--------------------- SYMBOLS --------------------------

	.type		.nv.reservedSmem.offset0,@object
	.size		.nv.reservedSmem.offset0,0x4
	.type		__assertfail,@function
